	.target	sm_90a

	.elftype	@"ET_EXEC"


//--------------------- .note.nv.tkinfo           --------------------------
	.section	.note.nv.tkinfo,"",@"SHT_NOTE"
	.sectionflags	@"SHF_NOTE_NV_TKINFO"
	.tkinfo
        /*0018*/ 	.word	0x00000002
        /*0030*/ 	.string	""
        /*0030*/ 	.string	"ptxas"
        /*0030*/ 	.string	"Cuda compilation tools, release 13.0, V13.0.88"
        /*0030*/ 	.string	"Build cuda_13.0.r13.0/compiler.36424714_0"
        /*0030*/ 	.string	"-v  -suppress-debug-info  -lineinfo  -arch sm_90a "



//--------------------- .note.nv.cuinfo           --------------------------
	.section	.note.nv.cuinfo,"",@"SHT_NOTE"
	.sectionflags	@"SHF_NOTE_NV_CUINFO"
        /*0018*/ 	.short	0x0002
        /*001a*/ 	.short	0x005a
        /*001c*/ 	.short	0x0082
	.zero		2


//--------------------- .nv.info                  --------------------------
	.section	.nv.info,"",@"SHT_CUDA_INFO"
	.align	4


	//----- nvinfo : EIATTR_REGCOUNT
	.align		4
        /*0000*/ 	.byte	0x04, 0x2f
        /*0002*/ 	.short	(.L_1 - .L_0)
	.align		4
.L_0:
        /*0004*/ 	.word	index@(gluon_wgmma)
        /*0008*/ 	.word	0x0000009a


	//----- nvinfo : EIATTR_FRAME_SIZE
	.align		4
.L_1:
        /*000c*/ 	.byte	0x04, 0x11
        /*000e*/ 	.short	(.L_3 - .L_2)
	.align		4
.L_2:
        /*0010*/ 	.word	index@(gluon_wgmma)
        /*0014*/ 	.word	0x00000000


	//----- nvinfo : EIATTR_MIN_STACK_SIZE
	.align		4
.L_3:
        /*0018*/ 	.byte	0x04, 0x12
        /*001a*/ 	.short	(.L_5 - .L_4)
	.align		4
.L_4:
        /*001c*/ 	.word	index@(gluon_wgmma)
        /*0020*/ 	.word	0x00000000
.L_5:


//--------------------- .nv.compat                --------------------------
	.section	.nv.compat,"",@"SHT_CUDA_COMPAT_INFO"
	.align	4
        /*0000*/ 	.byte	0x02, 0x09, 0x01, 0x00, 0x02, 0x02, 0x04, 0x00, 0x02, 0x05, 0x05, 0x00, 0x03, 0x07, 0x01, 0x01
        /*0010*/ 	.byte	0x02, 0x03, 0x03, 0x00, 0x02, 0x06, 0x01, 0x00, 0x04, 0x0b, 0x08, 0x00, 0x00, 0x00, 0x00, 0x00
        /*0020*/ 	.byte	0x00, 0x00, 0x00, 0x00


//--------------------- .nv.info.gluon_wgmma      --------------------------
	.section	.nv.info.gluon_wgmma,"",@"SHT_CUDA_INFO"
	.sectionflags	@""
	.align	4


	//----- nvinfo : EIATTR_CUDA_API_VERSION
	.align		4
        /*0000*/ 	.byte	0x04, 0x37
        /*0002*/ 	.short	(.L_7 - .L_6)
.L_6:
        /*0004*/ 	.word	0x00000082


	//----- nvinfo : EIATTR_KPARAM_INFO
	.align		4
.L_7:
        /*0008*/ 	.byte	0x04, 0x17
        /*000a*/ 	.short	(.L_9 - .L_8)
.L_8:
        /*000c*/ 	.word	0x00000000
        /*0010*/ 	.short	0x000a
        /*0012*/ 	.short	0x0048
        /*0014*/ 	.byte	0x00, 0xf4, 0x21, 0x00


	//----- nvinfo : EIATTR_KPARAM_INFO
	.align		4
.L_9:
        /*0018*/ 	.byte	0x04, 0x17
        /*001a*/ 	.short	(.L_11 - .L_10)
.L_10:
        /*001c*/ 	.word	0x00000000
        /*0020*/ 	.short	0x0009
        /*0022*/ 	.short	0x0040
        /*0024*/ 	.byte	0x00, 0xf4, 0x21, 0x00


	//----- nvinfo : EIATTR_KPARAM_INFO
	.align		4
.L_11:
        /*0028*/ 	.byte	0x04, 0x17
        /*002a*/ 	.short	(.L_13 - .L_12)
.L_12:
        /*002c*/ 	.word	0x00000000
        /*0030*/ 	.short	0x0008
        /*0032*/ 	.short	0x0038
        /*0034*/ 	.byte	0x00, 0xf0, 0x21, 0x00


	//----- nvinfo : EIATTR_KPARAM_INFO
	.align		4
.L_13:
        /*0038*/ 	.byte	0x04, 0x17
        /*003a*/ 	.short	(.L_15 - .L_14)
.L_14:
        /*003c*/ 	.word	0x00000000
        /*0040*/ 	.short	0x0007
        /*0042*/ 	.short	0x0030
        /*0044*/ 	.byte	0x00, 0xf0, 0x21, 0x00


	//----- nvinfo : EIATTR_KPARAM_INFO
	.align		4
.L_15:
        /*0048*/ 	.byte	0x04, 0x17
        /*004a*/ 	.short	(.L_17 - .L_16)
.L_16:
        /*004c*/ 	.word	0x00000000
        /*0050*/ 	.short	0x0006
        /*0052*/ 	.short	0x0028
        /*0054*/ 	.byte	0x00, 0xf0, 0x21, 0x00


	//----- nvinfo : EIATTR_KPARAM_INFO
	.align		4
.L_17:
        /*0058*/ 	.byte	0x04, 0x17
        /*005a*/ 	.short	(.L_19 - .L_18)
.L_18:
        /*005c*/ 	.word	0x00000000
        /*0060*/ 	.short	0x0005
        /*0062*/ 	.short	0x0020
        /*0064*/ 	.byte	0x00, 0xf0, 0x11, 0x00


	//----- nvinfo : EIATTR_KPARAM_INFO
	.align		4
.L_19:
        /*0068*/ 	.byte	0x04, 0x17
        /*006a*/ 	.short	(.L_21 - .L_20)
.L_20:
        /*006c*/ 	.word	0x00000000
        /*0070*/ 	.short	0x0004
        /*0072*/ 	.short	0x001c
        /*0074*/ 	.byte	0x00, 0xf0, 0x11, 0x00


	//----- nvinfo : EIATTR_KPARAM_INFO
	.align		4
.L_21:
        /*0078*/ 	.byte	0x04, 0x17
        /*007a*/ 	.short	(.L_23 - .L_22)
.L_22:
        /*007c*/ 	.word	0x00000000
        /*0080*/ 	.short	0x0003
        /*0082*/ 	.short	0x0018
        /*0084*/ 	.byte	0x00, 0xf0, 0x11, 0x00


	//----- nvinfo : EIATTR_KPARAM_INFO
	.align		4
.L_23:
        /*0088*/ 	.byte	0x04, 0x17
        /*008a*/ 	.short	(.L_25 - .L_24)
.L_24:
        /*008c*/ 	.word	0x00000000
        /*0090*/ 	.short	0x0002
        /*0092*/ 	.short	0x0010
        /*0094*/ 	.byte	0x00, 0xf4, 0x21, 0x00


	//----- nvinfo : EIATTR_KPARAM_INFO
	.align		4
.L_25:
        /*0098*/ 	.byte	0x04, 0x17
        /*009a*/ 	.short	(.L_27 - .L_26)
.L_26:
        /*009c*/ 	.word	0x00000000
        /*00a0*/ 	.short	0x0001
        /*00a2*/ 	.short	0x0008
        /*00a4*/ 	.byte	0x00, 0xf4, 0x21, 0x00


	//----- nvinfo : EIATTR_KPARAM_INFO
	.align		4
.L_27:
        /*00a8*/ 	.byte	0x04, 0x17
        /*00aa*/ 	.short	(.L_29 - .L_28)
.L_28:
        /*00ac*/ 	.word	0x00000000
        /*00b0*/ 	.short	0x0000
        /*00b2*/ 	.short	0x0000
        /*00b4*/ 	.byte	0x00, 0xf4, 0x21, 0x00


	//----- nvinfo : EIATTR_SPARSE_MMA_MASK
	.align		4
.L_29:
        /*00b8*/ 	.byte	0x03, 0x50
        /*00ba*/ 	.short	0x0000


	//----- nvinfo : EIATTR_MAXREG_COUNT
	.align		4
        /*00bc*/ 	.byte	0x03, 0x1b
        /*00be*/ 	.short	0x00ff


	//----- nvinfo : EIATTR_NUM_BARRIERS
	.align		4
        /*00c0*/ 	.byte	0x02, 0x4c
        /*00c2*/ 	.byte	0x01
	.zero		1


	//----- nvinfo : EIATTR_MERCURY_ISA_VERSION
	.align		4
        /*00c4*/ 	.byte	0x03, 0x5f
        /*00c6*/ 	.short	0x0101


	//----- nvinfo : EIATTR_INT_WARP_WIDE_INSTR_OFFSETS
	.align		4
        /*00c8*/ 	.byte	0x04, 0x31
        /*00ca*/ 	.short	(.L_31 - .L_30)


	//   ....[0]....
.L_30:
        /*00cc*/ 	.word	0x00001560


	//   ....[1]....
        /*00d0*/ 	.word	0x000015f0


	//   ....[2]....
        /*00d4*/ 	.word	0x00001c10


	//   ....[3]....
        /*00d8*/ 	.word	0x00001c20


	//   ....[4]....
        /*00dc*/ 	.word	0x00001c30


	//   ....[5]....
        /*00e0*/ 	.word	0x00001c40


	//   ....[6]....
        /*00e4*/ 	.word	0x00002200


	//   ....[7]....
        /*00e8*/ 	.word	0x00002240


	//----- nvinfo : EIATTR_COOP_GROUP_MASK_REGIDS
	.align		4
.L_31:
        /*00ec*/ 	.byte	0x04, 0x29
        /*00ee*/ 	.short	(.L_33 - .L_32)


	//   ....[0]....
.L_32:
        /*00f0*/ 	.word	0xffffffff


	//   ....[1]....
        /*00f4*/ 	.word	0xffffffff


	//   ....[2]....
        /*00f8*/ 	.word	0xffffffff


	//----- nvinfo : EIATTR_COOP_GROUP_INSTR_OFFSETS
	.align		4
.L_33:
        /*00fc*/ 	.byte	0x04, 0x28
        /*00fe*/ 	.short	(.L_35 - .L_34)


	//   ....[0]....
.L_34:
        /*0100*/ 	.word	0x00000140


	//   ....[1]....
        /*0104*/ 	.word	0x000006e0


	//   ....[2]....
        /*0108*/ 	.word	0x00000cb0


	//----- nvinfo : EIATTR_MBARRIER_INSTR_OFFSETS
	.align		4
.L_35:
        /*010c*/ 	.byte	0x04, 0x39
        /*010e*/ 	.short	(.L_37 - .L_36)


	//   ....[0]....
.L_36:
        /*0110*/ 	.word	0x00001680
        /*0114*/ 	.word	0x000000ff
        /*0118*/ 	.word	0x0000c000
        /*011c*/ 	.short	0x0100
        /*011e*/ 	.byte	0x08
	.zero		1


	//   ....[1]....
        /*0120*/ 	.word	0x00001d60
        /*0124*/ 	.word	0x000000ff
        /*0128*/ 	.word	0x0000c000
        /*012c*/ 	.short	0x010a
        /*012e*/ 	.byte	0x08
	.zero		1


	//   ....[2]....
        /*0130*/ 	.word	0x00002070
        /*0134*/ 	.word	0x000000ff
        /*0138*/ 	.word	0x0000c000
        /*013c*/ 	.short	0x0108
        /*013e*/ 	.byte	0x08
	.zero		1


	//   ....[3]....
        /*0140*/ 	.word	0x00002940
        /*0144*/ 	.word	0x000000ff
        /*0148*/ 	.word	0x0000c000
        /*014c*/ 	.short	0x010a
        /*014e*/ 	.byte	0x08
	.zero		1


	//----- nvinfo : EIATTR_NUM_MBARRIERS
	.align		4
.L_37:
        /*0150*/ 	.byte	0x03, 0x38
        /*0152*/ 	.short	0x0001


	//----- nvinfo : EIATTR_EXIT_INSTR_OFFSETS
	.align		4
        /*0154*/ 	.byte	0x04, 0x1c
        /*0156*/ 	.short	(.L_39 - .L_38)


	//   ....[0]....
.L_38:
        /*0158*/ 	.word	0x00002930


	//----- nvinfo : EIATTR_REQNTID
	.align		4
.L_39:
        /*015c*/ 	.byte	0x04, 0x10
        /*015e*/ 	.short	(.L_41 - .L_40)
.L_40:
        /*0160*/ 	.word	0x00000100
        /*0164*/ 	.word	0x00000001
        /*0168*/ 	.word	0x00000001


	//----- nvinfo : EIATTR_CRS_STACK_SIZE
	.align		4
.L_41:
        /*016c*/ 	.byte	0x04, 0x1e
        /*016e*/ 	.short	(.L_43 - .L_42)
.L_42:
        /*0170*/ 	.word	0x00000000


	//----- nvinfo : EIATTR_CBANK_PARAM_SIZE
	.align		4
.L_43:
        /*0174*/ 	.byte	0x03, 0x19
        /*0176*/ 	.short	0x0050


	//----- nvinfo : EIATTR_PARAM_CBANK
	.align		4
        /*0178*/ 	.byte	0x04, 0x0a
        /*017a*/ 	.short	(.L_45 - .L_44)
	.align		4
.L_44:
        /*017c*/ 	.word	index@(.nv.constant0.gluon_wgmma)
        /*0180*/ 	.short	0x0210
        /*0182*/ 	.short	0x0050


	//----- nvinfo : EIATTR_SW_WAR
	.align		4
.L_45:
        /*0184*/ 	.byte	0x04, 0x36
        /*0186*/ 	.short	(.L_47 - .L_46)
.L_46:
        /*0188*/ 	.word	0x00000008
.L_47:


//--------------------- .nv.callgraph             --------------------------
	.section	.nv.callgraph,"",@"SHT_CUDA_CALLGRAPH"
	.align	4
	.sectionentsize	8
	.align		4
        /*0000*/ 	.word	0x00000000
	.align		4
        /*0004*/ 	.word	0xffffffff
	.align		4
        /*0008*/ 	.word	0x00000000
	.align		4
        /*000c*/ 	.word	0xfffffffe
	.align		4
        /*0010*/ 	.word	0x00000000
	.align		4
        /*0014*/ 	.word	0xfffffffd
	.align		4
        /*0018*/ 	.word	0x00000000
	.align		4
        /*001c*/ 	.word	0xfffffffc


//--------------------- .text.gluon_wgmma         --------------------------
	.section	.text.gluon_wgmma,"ax",@progbits
	.align	128
        .global         gluon_wgmma
        .type           gluon_wgmma,@function
        .size           gluon_wgmma,(.L_x_53 - gluon_wgmma)
        .other          gluon_wgmma,@"STO_CUDA_ENTRY STV_DEFAULT"
gluon_wgmma:
.text.gluon_wgmma:
[----:B------:R-:W-:Y:S01]  /*0000*/  LDC R1, c[0x0][0x28] ;  /* 0x00000a00ff017b82 */ /* 0x000fe20000000800 */
[----:B------:R-:W1:Y:S07]  /*0010*/  S2R R0, SR_TID.X ;  /* 0x0000000000007919 */ /* 0x000e6e0000002100 */
[----:B------:R-:W2:Y:S01]  /*0020*/  S2UR UR4, SR_CgaCtaId ;  /* 0x00000000000479c3 */ /* 0x000ea20000008800 */
[----:B------:R-:W-:Y:S01]  /*0030*/  UMOV UR8, 0x400 ;  /* 0x0000040000087882 */ /* 0x000fe20000000000 */
[----:B------:R-:W-:Y:S01]  /*0040*/  ULDC UR6, c[0x0][0xc] ;  /* 0x0000030000067ab9 */ /* 0x000fe20000000800 */
[----:B------:R-:W-:Y:S01]  /*0050*/  ULDC.64 UR24, c[0x0][0x250] ;  /* 0x0000940000187ab9 */ /* 0x000fe20000000a00 */
[----:B------:R-:W-:Y:S04]  /*0060*/  BSSY B0, `(.L_x_0) ;  /* 0x000001d000007945 */ /* 0x000fe80003800000 */
[----:B------:R-:W3:Y:S08]  /*0070*/  LDC R13, c[0x0][0x230] ;  /* 0x00008c00ff0d7b82 */ /* 0x000ef00000000800 */
[----:B------:R-:W-:Y:S08]  /*0080*/  S2UR UR41, SR_CTAID.Y ;  /* 0x00000000002979c3 */ /* 0x000ff00000002600 */
[----:B------:R-:W4:Y:S01]  /*0090*/  S2UR UR5, SR_CTAID.Z ;  /* 0x00000000000579c3 */ /* 0x000f220000002700 */
[----:B--2---:R-:W-:-:S03]  /*00a0*/  ULEA UR8, UR4, UR8, 0x18 ;  /* 0x0000000804087291 */ /* 0x004fc6000f8ec03f */
[----:B------:R-:W-:Y:S01]  /*00b0*/  ULDC UR4, c[0x0][0x10] ;  /* 0x0000040000047ab9 */ /* 0x000fe20000000800 */
[----:B-1----:R-:W-:-:S03]  /*00c0*/  LOP3.LUT R7, R0, 0xff, RZ, 0xc0, !PT ;  /* 0x000000ff00077812 */ /* 0x002fc600078ec0ff */
[----:B------:R-:W1:Y:S01]  /*00d0*/  S2UR UR40, SR_CTAID.X ;  /* 0x00000000002879c3 */ /* 0x000e620000002500 */
[----:B---3--:R-:W-:Y:S01]  /*00e0*/  VIADD R5, R13, 0xffffffff ;  /* 0xffffffff0d057836 */ /* 0x008fe20000000000 */
[C---:B------:R-:W-:Y:S02]  /*00f0*/  ISETP.GE.U32.AND P0, PT, R7.reuse, 0x20, PT ;  /* 0x000000200700780c */ /* 0x040fe40003f06070 */
[C---:B------:R-:W-:Y:S02]  /*0100*/  ISETP.NE.U32.AND P2, PT, R7.reuse, RZ, PT ;  /* 0x000000ff0700720c */ /* 0x040fe40003f45070 */
[----:B------:R-:W-:Y:S02]  /*0110*/  LEA R4, R7, UR8, 0x2 ;  /* 0x0000000807047c11 */ /* 0x000fe4000f8e10ff */
[----:B------:R-:W2:Y:S07]  /*0120*/  LDC R6, c[0x0][0x228] ;  /* 0x00008a00ff067b82 */ /* 0x000eae0000000800 */
[----:B------:R3:W-:Y:S01]  /*0130*/  @!P0 STS [R4], RZ ;  /* 0x000000ff04008388 */ /* 0x0007e20000000800 */
[----:B------:R-:W-:-:S03]  /*0140*/  NOP ;  /* 0x0000000000007918 */ /* 0x000fc60000000000 */
[----:B------:R3:W-:Y:S01]  /*0150*/  @!P2 STS [UR8+0x20], R5 ;  /* 0x00002005ff00a988 */ /* 0x0007e20008000808 */
[----:B----4-:R-:W-:-:S04]  /*0160*/  UIMAD UR4, UR5, UR4, UR41 ;  /* 0x00000004050472a4 */ /* 0x010fc8000f8e0229 */
[----:B-1----:R-:W-:-:S04]  /*0170*/  UIMAD UR4, UR4, UR6, UR40 ;  /* 0x00000006040472a4 */ /* 0x002fc8000f8e0228 */
[----:B------:R-:W-:Y:S01]  /*0180*/  UIMAD UR4, UR4, 0x180, URZ ;  /* 0x00000180040478a4 */ /* 0x000fe2000f8e023f */
[----:B--2---:R-:W-:-:S03]  /*0190*/  VIADD R6, R6, 0xffffffff ;  /* 0xffffffff06067836 */ /* 0x004fc60000000000 */
[----:B------:R-:W-:-:S04]  /*01a0*/  UIADD3 UR20, UP0, UR4, UR24, URZ ;  /* 0x0000001804147290 */ /* 0x000fc8000ff1e03f */
[----:B------:R-:W-:Y:S01]  /*01b0*/  ULEA.HI.X.SX32 UR21, UR4, UR25, 0x1, UP0 ;  /* 0x0000001904157291 */ /* 0x000fe200080f0e3f */
[----:B---3--:R-:W-:Y:S11]  /*01c0*/  @P2 BRA `(.L_x_1) ;  /* 0x0000000000182947 */ /* 0x008ff60003800000 */
[----:B------:R-:W1:Y:S01]  /*01d0*/  LDS R2, [UR8+0x8] ;  /* 0x00000808ff027984 */ /* 0x000e620008000800 */
[----:B------:R-:W2:Y:S01]  /*01e0*/  LDC.64 R8, c[0x0][0x210] ;  /* 0x00008400ff087b82 */ /* 0x000ea20000000a00 */
[----:B------:R-:W-:Y:S02]  /*01f0*/  IMAD.MOV.U32 R3, RZ, RZ, 0x70 ;  /* 0x00000070ff037424 */ /* 0x000fe400078e00ff */
[----:B--2---:R2:W-:Y:S03]  /*0200*/  STS.64 [UR8], R8 ;  /* 0x00000008ff007988 */ /* 0x0045e60008000a08 */
[----:B-1----:R-:W-:-:S05]  /*0210*/  LOP3.LUT R2, R2, 0x10, R3, 0xd8, !PT ;  /* 0x0000001002027812 */ /* 0x002fca00078ed803 */
[----:B------:R2:W-:Y:S02]  /*0220*/  STS [UR8+0x8], R2 ;  /* 0x00000802ff007988 */ /* 0x0005e40008000808 */
.L_x_1:
[----:B------:R-:W-:Y:S05]  /*0230*/  BSYNC B0 ;  /* 0x0000000000007941 */ /* 0x000fea0003800000 */
.L_x_0:
[----:B------:R-:W-:Y:S04]  /*0240*/  BSSY B0, `(.L_x_2) ;  /* 0x000000a000007945 */ /* 0x000fe80003800000 */
[----:B------:R-:W-:Y:S05]  /*0250*/  @P2 BRA `(.L_x_3) ;  /* 0x0000000000202947 */ /* 0x000fea0003800000 */
[----:B--2---:R-:W1:Y:S01]  /*0260*/  LDS R2, [UR8+0x34] ;  /* 0x00003408ff027984 */ /* 0x004e620008000800 */
[----:B------:R-:W-:Y:S02]  /*0270*/  IMAD.MOV.U32 R3, RZ, RZ, 0x7f000000 ;  /* 0x7f000000ff037424 */ /* 0x000fe400078e00ff */
[----:B------:R-:W-:Y:S01]  /*0280*/  @!P2 IMAD.MOV.U32 R8, RZ, RZ, 0xff ;  /* 0x000000ffff08a424 */ /* 0x000fe200078e00ff */
[----:B------:R-:W2:Y:S02]  /*0290*/  @!P2 LDS R9, [UR8+0x38] ;  /* 0x00003808ff09a984 */ /* 0x000ea40008000800 */
[----:B-1----:R-:W-:Y:S02]  /*02a0*/  LOP3.LUT R2, R2, 0xff000000, R3, 0xb8, !PT ;  /* 0xff00000002027812 */ /* 0x002fe400078eb803 */
[----:B--2---:R-:W-:-:S03]  /*02b0*/  @!P2 LOP3.LUT R3, R9, 0xff, R8, 0xb8, !PT ;  /* 0x000000ff0903a812 */ /* 0x004fc600078eb808 */
[----:B------:R1:W-:Y:S04]  /*02c0*/  STS [UR8+0x34], R2 ;  /* 0x00003402ff007988 */ /* 0x0003e80008000808 */
[----:B------:R1:W-:Y:S02]  /*02d0*/  @!P2 STS [UR8+0x38], R3 ;  /* 0x00003803ff00a988 */ /* 0x0003e40008000808 */
.L_x_3:
[----:B------:R-:W-:Y:S05]  /*02e0*/  BSYNC B0 ;  /* 0x0000000000007941 */ /* 0x000fea0003800000 */
.L_x_2:
[----:B------:R-:W-:Y:S04]  /*02f0*/  BSSY B0, `(.L_x_4) ;  /* 0x000000a000007945 */ /* 0x000fe80003800000 */
[----:B------:R-:W-:Y:S05]  /*0300*/  @P2 BRA `(.L_x_5) ;  /* 0x0000000000202947 */ /* 0x000fea0003800000 */
[----:B-12---:R-:W1:Y:S01]  /*0310*/  LDS R2, [UR8+0x1c] ;  /* 0x00001c08ff027984 */ /* 0x006e620008000800 */
[----:B------:R-:W2:Y:S03]  /*0320*/  LDC.64 R10, c[0x0][0x238] ;  /* 0x00008e00ff0a7b82 */ /* 0x000ea60000000a00 */
[----:B------:R3:W-:Y:S01]  /*0330*/  STS [UR8+0x24], R6 ;  /* 0x00002406ff007988 */ /* 0x0007e20008000808 */
[--C-:B--2---:R-:W-:Y:S02]  /*0340*/  SHF.R.U32.HI R9, RZ, 0x4, R11.reuse ;  /* 0x00000004ff097819 */ /* 0x104fe4000001160b */
[----:B------:R-:W-:-:S05]  /*0350*/  SHF.R.U64 R3, R10, 0x4, R11 ;  /* 0x000000040a037819 */ /* 0x000fca000000120b */
[----:B------:R3:W-:Y:S01]  /*0360*/  STS [UR8+0xc], R3 ;  /* 0x00000c03ff007988 */ /* 0x0007e20008000808 */
[----:B-1----:R-:W-:-:S05]  /*0370*/  LOP3.LUT R2, R2, 0xf, R9, 0xb8, !PT ;  /* 0x0000000f02027812 */ /* 0x002fca00078eb809 */
[----:B------:R3:W-:Y:S02]  /*0380*/  STS [UR8+0x1c], R2 ;  /* 0x00001c02ff007988 */ /* 0x0007e40008000808 */
.L_x_5:
[----:B------:R-:W-:Y:S05]  /*0390*/  BSYNC B0 ;  /* 0x0000000000007941 */ /* 0x000fea0003800000 */
.L_x_4:
[----:B------:R-:W-:Y:S04]  /*03a0*/  BSSY B1, `(.L_x_6) ;  /* 0x000001e000017945 */ /* 0x000fe80003800000 */
[----:B------:R-:W-:Y:S01]  /*03b0*/  BSSY B0, `(.L_x_7) ;  /* 0x0000019000007945 */ /* 0x000fe20003800000 */
[----:B------:R-:W-:-:S03]  /*03c0*/  IMAD.MOV.U32 R12, RZ, RZ, RZ ;  /* 0x000000ffff0c7224 */ /* 0x000fc600078e00ff */
[----:B------:R-:W-:Y:S05]  /*03d0*/  @P2 BRA `(.L_x_8) ;  /* 0x00000000001c2947 */ /* 0x000fea0003800000 */
[----:B-123--:R-:W1:Y:S02]  /*03e0*/  LDS R2, [UR8+0x34] ;  /* 0x00003408ff027984 */ /* 0x00ee640008000800 */
[----:B-1----:R-:W-:-:S05]  /*03f0*/  LOP3.LUT R2, R2, 0x7, RZ, 0xb8, !PT ;  /* 0x0000000702027812 */ /* 0x002fca00078eb8ff */
[----:B------:R1:W-:Y:S01]  /*0400*/  STS [UR8+0x34], R2 ;  /* 0x00003402ff007988 */ /* 0x0003e20008000808 */
[----:B------:R-:W-:Y:S05]  /*0410*/  @P2 BRA `(.L_x_9) ;  /* 0x00000000001c2947 */ /* 0x000fea0003800000 */
[----:B-1----:R-:W1:Y:S02]  /*0420*/  LDS R2, [UR8+0x34] ;  /* 0x00003408ff027984 */ /* 0x002e640008000800 */
[----:B-1----:R-:W-:-:S05]  /*0430*/  LOP3.LUT R2, R2, 0x38, RZ, 0xb8, !PT ;  /* 0x0000003802027812 */ /* 0x002fca00078eb8ff */
[----:B------:R4:W-:Y:S02]  /*0440*/  STS [UR8+0x34], R2 ;  /* 0x00003402ff007988 */ /* 0x0009e40008000808 */
.L_x_8:
[----:B------:R-:W-:Y:S05]  /*0450*/  @P2 BRA `(.L_x_10) ;  /* 0x00000000001c2947 */ /* 0x000fea0003800000 */
[----:B-1234-:R-:W1:Y:S02]  /*0460*/  LDS R2, [UR8+0x8] ;  /* 0x00000808ff027984 */ /* 0x01ee640008000800 */
[----:B-1----:R-:W-:-:S05]  /*0470*/  LOP3.LUT R2, R2, 0x780, RZ, 0xb8, !PT ;  /* 0x0000078002027812 */ /* 0x002fca00078eb8ff */
[----:B------:R2:W-:Y:S02]  /*0480*/  STS [UR8+0x8], R2 ;  /* 0x00000802ff007988 */ /* 0x0005e40008000808 */
.L_x_9:
[----:B------:R-:W-:Y:S05]  /*0490*/  @P2 BRA `(.L_x_11) ;  /* 0x0000000000282947 */ /* 0x000fea0003800000 */
[----:B-12---:R-:W1:Y:S02]  /*04a0*/  LDS R2, [UR8+0x8] ;  /* 0x00000808ff027984 */ /* 0x006e640008000800 */
[----:B-1----:R-:W-:-:S05]  /*04b0*/  LOP3.LUT R2, R2, 0x1800, RZ, 0xb8, !PT ;  /* 0x0000180002027812 */ /* 0x002fca00078eb8ff */
[----:B------:R5:W-:Y:S02]  /*04c0*/  STS [UR8+0x8], R2 ;  /* 0x00000802ff007988 */ /* 0x000be40008000808 */
.L_x_10:
[----:B------:R-:W-:Y:S05]  /*04d0*/  @P2 BREAK B0 ;  /* 0x0000000000002942 */ /* 0x000fea0003800000 */
[----:B------:R-:W-:Y:S05]  /*04e0*/  @P2 BRA `(.L_x_12) ;  /* 0x0000000000242947 */ /* 0x000fea0003800000 */
[----:B-1-3--:R-:W1:Y:S01]  /*04f0*/  LDS R3, [UR8+0x8] ;  /* 0x00000808ff037984 */ /* 0x00ae620008000800 */
[----:B--2-45:R-:W-:-:S05]  /*0500*/  IMAD.MOV.U32 R2, RZ, RZ, 0x6000 ;  /* 0x00006000ff027424 */ /* 0x034fca00078e00ff */
[----:B-1----:R-:W-:-:S04]  /*0510*/  LOP3.LUT R2, R3, 0x6000, R2, 0xd8, !PT ;  /* 0x0000600003027812 */ /* 0x002fc800078ed802 */
[----:B------:R-:W-:-:S05]  /*0520*/  LOP3.LUT R2, R2, 0x400000, RZ, 0xb8, !PT ;  /* 0x0040000002027812 */ /* 0x000fca00078eb8ff */
[----:B------:R3:W-:Y:S02]  /*0530*/  STS [UR8+0x8], R2 ;  /* 0x00000802ff007988 */ /* 0x0007e40008000808 */
.L_x_11:
[----:B------:R-:W-:Y:S05]  /*0540*/  BSYNC B0 ;  /* 0x0000000000007941 */ /* 0x000fea0003800000 */
.L_x_7:
[----:B-123--:R-:W1:Y:S02]  /*0550*/  @!P2 LDS R2, [UR8+0x8] ;  /* 0x00000808ff02a984 */ /* 0x00ee640008000800 */
[----:B-1----:R-:W-:-:S05]  /*0560*/  @!P2 LOP3.LUT R2, R2, 0x8000, RZ, 0xb8, !PT ;  /* 0x000080000202a812 */ /* 0x002fca00078eb8ff */
[----:B------:R1:W-:Y:S02]  /*0570*/  @!P2 STS [UR8+0x8], R2 ;  /* 0x00000802ff00a988 */ /* 0x0003e40008000808 */
.L_x_12:
[----:B------:R-:W-:Y:S05]  /*0580*/  BSYNC B1 ;  /* 0x0000000000017941 */ /* 0x000fea0003800000 */
.L_x_6:
[----:B------:R-:W-:Y:S05]  /*0590*/  WARPSYNC.ALL ;  /* 0x0000000000007948 */ /* 0x000fea0003800000 */
[----:B------:R-:W-:Y:S05]  /*05a0*/  @P0 BRA `(.L_x_13) ;  /* 0x0000000000280947 */ /* 0x000fea0003800000 */
[----:B-12345:R-:W1:Y:S01]  /*05b0*/  S2R R2, SR_LANEID ;  /* 0x0000000000027919 */ /* 0x03ee620000000000 */
[----:B------:R-:W-:Y:S05]  /*05c0*/  WARPSYNC.ALL ;  /* 0x0000000000007948 */ /* 0x000fea0003800000 */
[----:B-1----:R-:W-:-:S05]  /*05d0*/  IMAD.SHL.U32 R8, R2, 0x4, RZ ;  /* 0x0000000402087824 */ /* 0x002fca00078e00ff */
[----:B------:R-:W1:Y:S01]  /*05e0*/  LDS R9, [R8+UR8] ;  /* 0x0000000808097984 */ /* 0x000e620008000800 */
[----:B------:R-:W-:-:S05]  /*05f0*/  IADD3 R2, P1, R8, UR20, RZ ;  /* 0x0000001408027c10 */ /* 0x000fca000ff3e0ff */
[----:B------:R-:W-:-:S05]  /*0600*/  IMAD.X R3, RZ, RZ, UR21, P1 ;  /* 0x00000015ff037e24 */ /* 0x000fca00088e06ff */
[----:B-1----:R1:W2:Y:S01]  /*0610*/  ATOMG.E.EXCH.STRONG.GPU PT, RZ, [R2], R9 ;  /* 0x0000000902ff73a8 */ /* 0x0022a200041ee100 */
[----:B------:R-:W-:-:S04]  /*0620*/  DEPBAR {5,4,3,2,1,0} ;  /* 0x0000003f0000791a */ /* 0x000fc80000000000 */
[----:B------:R1:W-:Y:S01]  /*0630*/  UTMACCTL.IV [UR20] ;  /* 0x00000000140079b9 */ /* 0x0003e20008000000 */
[----:B------:R-:W-:Y:S01]  /*0640*/  NOP ;  /* 0x0000000000007918 */ /* 0x000fe20000000000 */
.L_x_13:
[----:B------:R-:W-:Y:S05]  /*0650*/  @P0 BRA `(.L_x_14) ;  /* 0x00000000000c0947 */ /* 0x000fea0003800000 */
[----:B------:R0:W-:Y:S01]  /*0660*/  UTMACMDFLUSH ;  /* 0x00000000000079b7 */ /* 0x0001e20000000000 */
[----:B------:R-:W-:Y:S05]  /*0670*/  @P0 BRA `(.L_x_14) ;  /* 0x0000000000040947 */ /* 0x000fea0003800000 */
[----:B------:R-:W-:-:S04]  /*0680*/  DEPBAR.LE SB0, 0x0 ;  /* 0x000080000000791a */ /* 0x000fc80000000000 */
.L_x_14:
[----:B------:R-:W-:Y:S05]  /*0690*/  WARPSYNC.ALL ;  /* 0x0000000000007948 */ /* 0x000fea0003800000 */
[----:B--2---:R-:W-:Y:S06]  /*06a0*/  BAR.SYNC.DEFER_BLOCKING 0x0 ;  /* 0x0000000000007b1d */ /* 0x004fec0000010000 */
[----:B------:R-:W-:Y:S02]  /*06b0*/  BSSY B1, `(.L_x_15) ;  /* 0x000000b000017945 */ /* 0x000fe40003800000 */
[----:B------:R-:W-:Y:S06]  /*06c0*/  BAR.SYNC.DEFER_BLOCKING 0x0 ;  /* 0x0000000000007b1d */ /* 0x000fec0000010000 */
[----:B------:R2:W-:Y:S01]  /*06d0*/  @!P0 STS [R4], RZ ;  /* 0x000000ff04008388 */ /* 0x0005e20000000800 */
[----:B------:R-:W-:Y:S01]  /*06e0*/  NOP ;  /* 0x0000000000007918 */ /* 0x000fe20000000000 */
[----:B------:R-:W-:Y:S05]  /*06f0*/  @P2 BRA `(.L_x_16) ;  /* 0x0000000000182947 */ /* 0x000fea0003800000 */
[----:B-1-345:R-:W1:Y:S01]  /*0700*/  LDS R2, [UR8+0x8] ;  /* 0x00000808ff027984 */ /* 0x03ae620008000800 */
[----:B------:R-:W3:Y:S01]  /*0710*/  LDC.64 R8, c[0x0][0x218] ;  /* 0x00008600ff087b82 */ /* 0x000ee20000000a00 */
[----:B------:R-:W-:Y:S02]  /*0720*/  IMAD.MOV.U32 R3, RZ, RZ, 0x70 ;  /* 0x00000070ff037424 */ /* 0x000fe400078e00ff */
[----:B---3--:R3:W-:Y:S03]  /*0730*/  STS.64 [UR8], R8 ;  /* 0x00000008ff007988 */ /* 0x0087e60008000a08 */
[----:B-1----:R-:W-:-:S05]  /*0740*/  LOP3.LUT R2, R2, 0x10, R3, 0xd8, !PT ;  /* 0x0000001002027812 */ /* 0x002fca00078ed803 */
[----:B------:R3:W-:Y:S02]  /*0750*/  STS [UR8+0x8], R2 ;  /* 0x00000802ff007988 */ /* 0x0007e40008000808 */
.L_x_16:
[----:B-1----:R-:W-:Y:S05]  /*0760*/  BSYNC B1 ;  /* 0x0000000000017941 */ /* 0x002fea0003800000 */
.L_x_15:
[----:B------:R-:W-:Y:S04]  /*0770*/  BSSY B2, `(.L_x_17) ;  /* 0x000000f000027945 */ /* 0x000fe80003800000 */
[----:B------:R-:W-:Y:S04]  /*0780*/  BSSY B1, `(.L_x_18) ;  /* 0x000000c000017945 */ /* 0x000fe80003800000 */
[----:B------:R-:W-:Y:S05]  /*0790*/  @P2 BRA `(.L_x_19) ;  /* 0x0000000000282947 */ /* 0x000fea0003800000 */
[----:B---345:R-:W1:Y:S01]  /*07a0*/  LDS R2, [UR8+0x34] ;  /* 0x00003408ff027984 */ /* 0x038e620008000800 */
[----:B------:R-:W-:Y:S01]  /*07b0*/  IMAD.MOV.U32 R3, RZ, RZ, 0x7f000000 ;  /* 0x7f000000ff037424 */ /* 0x000fe200078e00ff */
[----:B------:R-:W-:Y:S05]  /*07c0*/  @P2 BREAK B1 ;  /* 0x0000000000012942 */ /* 0x000fea0003800000 */
[----:B-1----:R-:W-:-:S05]  /*07d0*/  LOP3.LUT R2, R2, 0xff000000, R3, 0xb8, !PT ;  /* 0xff00000002027812 */ /* 0x002fca00078eb803 */
[----:B------:R1:W-:Y:S01]  /*07e0*/  STS [UR8+0x34], R2 ;  /* 0x00003402ff007988 */ /* 0x0003e20008000808 */
[----:B------:R-:W-:Y:S05]  /*07f0*/  @P2 BRA `(.L_x_20) ;  /* 0x0000000000182947 */ /* 0x000fea0003800000 */
[----:B------:R-:W3:Y:S01]  /*0800*/  LDS R3, [UR8+0x38] ;  /* 0x00003808ff037984 */ /* 0x000ee20008000800 */
[----:B-1----:R-:W-:-:S05]  /*0810*/  IMAD.MOV.U32 R2, RZ, RZ, 0x7f ;  /* 0x0000007fff027424 */ /* 0x002fca00078e00ff */
[----:B---3--:R-:W-:-:S05]  /*0820*/  LOP3.LUT R2, R3, 0xff, R2, 0xb8, !PT ;  /* 0x000000ff03027812 */ /* 0x008fca00078eb802 */
[----:B------:R1:W-:Y:S02]  /*0830*/  STS [UR8+0x38], R2 ;  /* 0x00003802ff007988 */ /* 0x0003e40008000808 */
.L_x_19:
[----:B------:R-:W-:Y:S05]  /*0840*/  BSYNC B1 ;  /* 0x0000000000017941 */ /* 0x000fea0003800000 */
.L_x_18:
[----:B------:R1:W-:Y:S02]  /*0850*/  @!P2 STS [UR8+0x20], R5 ;  /* 0x00002005ff00a988 */ /* 0x0003e40008000808 */
.L_x_20:
[----:B------:R-:W-:Y:S05]  /*0860*/  BSYNC B2 ;  /* 0x0000000000027941 */ /* 0x000fea0003800000 */
.L_x_17:
[----:B------:R-:W-:Y:S05]  /*0870*/  WARPSYNC.ALL ;  /* 0x0000000000007948 */ /* 0x000fea0003800000 */
[----:B-1----:R-:W1:Y:S01]  /*0880*/  LDC R5, c[0x0][0x22c] ;  /* 0x00008b00ff057b82 */ /* 0x002e620000000800 */
[----:B------:R-:W-:Y:S01]  /*0890*/  BSSY B2, `(.L_x_21) ;  /* 0x000000b000027945 */ /* 0x000fe20003800000 */
[----:B-1----:R-:W-:-:S03]  /*08a0*/  VIADD R5, R5, 0xffffffff ;  /* 0xffffffff05057836 */ /* 0x002fc60000000000 */
[----:B------:R-:W-:Y:S05]  /*08b0*/  @P2 BRA `(.L_x_22) ;  /* 0x0000000000202947 */ /* 0x000fea0003800000 */
[----:B---345:R-:W1:Y:S01]  /*08c0*/  LDS R2, [UR8+0x1c] ;  /* 0x00001c08ff027984 */ /* 0x038e620008000800 */
[----:B------:R-:W3:Y:S03]  /*08d0*/  LDC.64 R10, c[0x0][0x240] ;  /* 0x00009000ff0a7b82 */ /* 0x000ee60000000a00 */
[----:B------:R4:W-:Y:S01]  /*08e0*/  STS [UR8+0x24], R5 ;  /* 0x00002405ff007988 */ /* 0x0009e20008000808 */
[--C-:B---3--:R-:W-:Y:S02]  /*08f0*/  SHF.R.U32.HI R9, RZ, 0x4, R11.reuse ;  /* 0x00000004ff097819 */ /* 0x108fe4000001160b */
[----:B------:R-:W-:-:S05]  /*0900*/  SHF.R.U64 R3, R10, 0x4, R11 ;  /* 0x000000040a037819 */ /* 0x000fca000000120b */
[----:B------:R4:W-:Y:S01]  /*0910*/  STS [UR8+0xc], R3 ;  /* 0x00000c03ff007988 */ /* 0x0009e20008000808 */
[----:B-1----:R-:W-:-:S05]  /*0920*/  LOP3.LUT R2, R2, 0xf, R9, 0xb8, !PT ;  /* 0x0000000f02027812 */ /* 0x002fca00078eb809 */
[----:B------:R4:W-:Y:S02]  /*0930*/  STS [UR8+0x1c], R2 ;  /* 0x00001c02ff007988 */ /* 0x0009e40008000808 */
.L_x_22:
[----:B------:R-:W-:Y:S05]  /*0940*/  BSYNC B2 ;  /* 0x0000000000027941 */ /* 0x000fea0003800000 */
.L_x_21:
[----:B------:R-:W-:Y:S04]  /*0950*/  BSSY B3, `(.L_x_23) ;  /* 0x000001d000037945 */ /* 0x000fe80003800000 */
[----:B------:R-:W-:Y:S04]  /*0960*/  BSSY B2, `(.L_x_24) ;  /* 0x0000018000027945 */ /* 0x000fe80003800000 */
[----:B------:R-:W-:Y:S05]  /*0970*/  @P2 BRA `(.L_x_25) ;  /* 0x00000000001c2947 */ /* 0x000fea0003800000 */
[----:B---345:R-:W1:Y:S02]  /*0980*/  LDS R2, [UR8+0x34] ;  /* 0x00003408ff027984 */ /* 0x038e640008000800 */
[----:B-1----:R-:W-:-:S05]  /*0990*/  LOP3.LUT R2, R2, 0x7, RZ, 0xb8, !PT ;  /* 0x0000000702027812 */ /* 0x002fca00078eb8ff */
[----:B------:R1:W-:Y:S01]  /*09a0*/  STS [UR8+0x34], R2 ;  /* 0x00003402ff007988 */ /* 0x0003e20008000808 */
[----:B------:R-:W-:Y:S05]  /*09b0*/  @P2 BRA `(.L_x_26) ;  /* 0x00000000001c2947 */ /* 0x000fea0003800000 */
[----:B-1----:R-:W1:Y:S02]  /*09c0*/  LDS R2, [UR8+0x34] ;  /* 0x00003408ff027984 */ /* 0x002e640008000800 */
[----:B-1----:R-:W-:-:S05]  /*09d0*/  LOP3.LUT R2, R2, 0x38, RZ, 0xb8, !PT ;  /* 0x0000003802027812 */ /* 0x002fca00078eb8ff */
[----:B------:R1:W-:Y:S02]  /*09e0*/  STS [UR8+0x34], R2 ;  /* 0x00003402ff007988 */ /* 0x0003e40008000808 */
.L_x_25:
[----:B------:R-:W-:Y:S05]  /*09f0*/  @P2 BRA `(.L_x_27) ;  /* 0x00000000001c2947 */ /* 0x000fea0003800000 */
[----:B-1-345:R-:W1:Y:S02]  /*0a00*/  LDS R2, [UR8+0x8] ;  /* 0x00000808ff027984 */ /* 0x03ae640008000800 */
[----:B-1----:R-:W-:-:S05]  /*0a10*/  LOP3.LUT R2, R2, 0x780, RZ, 0xb8, !PT ;  /* 0x0000078002027812 */ /* 0x002fca00078eb8ff */
[----:B------:R3:W-:Y:S02]  /*0a20*/  STS [UR8+0x8], R2 ;  /* 0x00000802ff007988 */ /* 0x0007e40008000808 */
.L_x_26:
[----:B------:R-:W-:Y:S05]  /*0a30*/  @P2 BRA `(.L_x_28) ;  /* 0x0000000000282947 */ /* 0x000fea0003800000 */
[----:B-1-3--:R-:W1:Y:S02]  /*0a40*/  LDS R2, [UR8+0x8] ;  /* 0x00000808ff027984 */ /* 0x00ae640008000800 */
[----:B-1----:R-:W-:-:S05]  /*0a50*/  LOP3.LUT R2, R2, 0x1800, RZ, 0xb8, !PT ;  /* 0x0000180002027812 */ /* 0x002fca00078eb8ff */
[----:B------:R1:W-:Y:S02]  /*0a60*/  STS [UR8+0x8], R2 ;  /* 0x00000802ff007988 */ /* 0x0003e40008000808 */
.L_x_27:
[----:B------:R-:W-:Y:S05]  /*0a70*/  @P2 BREAK B2 ;  /* 0x0000000000022942 */ /* 0x000fea0003800000 */
[----:B------:R-:W-:Y:S05]  /*0a80*/  @P2 BRA `(.L_x_29) ;  /* 0x0000000000242947 */ /* 0x000fea0003800000 */
[----:B-1-345:R-:W1:Y:S01]  /*0a90*/  LDS R2, [UR8+0x8] ;  /* 0x00000808ff027984 */ /* 0x03ae620008000800 */
[----:B------:R-:W-:-:S05]  /*0aa0*/  IMAD.MOV.U32 R3, RZ, RZ, 0x6000 ;  /* 0x00006000ff037424 */ /* 0x000fca00078e00ff */
[----:B-1----:R-:W-:-:S04]  /*0ab0*/  LOP3.LUT R2, R2, 0x6000, R3, 0xd8, !PT ;  /* 0x0000600002027812 */ /* 0x002fc800078ed803 */
[----:B------:R-:W-:-:S05]  /*0ac0*/  LOP3.LUT R2, R2, 0x400000, RZ, 0xb8, !PT ;  /* 0x0040000002027812 */ /* 0x000fca00078eb8ff */
[----:B------:R4:W-:Y:S02]  /*0ad0*/  STS [UR8+0x8], R2 ;  /* 0x00000802ff007988 */ /* 0x0009e40008000808 */
.L_x_28:
[----:B------:R-:W-:Y:S05]  /*0ae0*/  BSYNC B2 ;  /* 0x0000000000027941 */ /* 0x000fea0003800000 */
.L_x_24:
[----:B-1-34-:R-:W1:Y:S02]  /*0af0*/  @!P2 LDS R2, [UR8+0x8] ;  /* 0x00000808ff02a984 */ /* 0x01ae640008000800 */
[----:B-1----:R-:W-:-:S05]  /*0b00*/  @!P2 LOP3.LUT R2, R2, 0x8000, RZ, 0xb8, !PT ;  /* 0x000080000202a812 */ /* 0x002fca00078eb8ff */
[----:B------:R1:W-:Y:S02]  /*0b10*/  @!P2 STS [UR8+0x8], R2 ;  /* 0x00000802ff00a988 */ /* 0x0003e40008000808 */
.L_x_29:
[----:B------:R-:W-:Y:S05]  /*0b20*/  BSYNC B3 ;  /* 0x0000000000037941 */ /* 0x000fea0003800000 */
.L_x_23:
[----:B------:R-:W-:Y:S05]  /*0b30*/  WARPSYNC.ALL ;  /* 0x0000000000007948 */ /* 0x000fea0003800000 */
[----:B------:R-:W-:-:S04]  /*0b40*/  UIADD3 UR23, UR4, 0x80, URZ ;  /* 0x0000008004177890 */ /* 0x000fc8000fffe03f */
[----:B------:R-:W-:-:S04]  /*0b50*/  UIADD3 UR22, UP0, UR23, UR24, URZ ;  /* 0x0000001817167290 */ /* 0x000fc8000ff1e03f */
[----:B------:R-:W-:Y:S01]  /*0b60*/  ULEA.HI.X.SX32 UR23, UR23, UR25, 0x1, UP0 ;  /* 0x0000001917177291 */ /* 0x000fe200080f0e3f */
[----:B------:R-:W-:Y:S11]  /*0b70*/  @P0 BRA `(.L_x_30) ;  /* 0x0000000000280947 */ /* 0x000ff60003800000 */
[----:B-1-345:R-:W1:Y:S01]  /*0b80*/  S2R R2, SR_LANEID ;  /* 0x0000000000027919 */ /* 0x03ae620000000000 */
[----:B------:R-:W-:Y:S05]  /*0b90*/  WARPSYNC.ALL ;  /* 0x0000000000007948 */ /* 0x000fea0003800000 */
[----:B-1----:R-:W-:-:S05]  /*0ba0*/  IMAD.SHL.U32 R8, R2, 0x4, RZ ;  /* 0x0000000402087824 */ /* 0x002fca00078e00ff */
[----:B------:R-:W1:Y:S01]  /*0bb0*/  LDS R9, [R8+UR8] ;  /* 0x0000000808097984 */ /* 0x000e620008000800 */
[----:B------:R-:W-:-:S05]  /*0bc0*/  IADD3 R2, P1, R8, UR22, RZ ;  /* 0x0000001608027c10 */ /* 0x000fca000ff3e0ff */
[----:B------:R-:W-:-:S05]  /*0bd0*/  IMAD.X R3, RZ, RZ, UR23, P1 ;  /* 0x00000017ff037e24 */ /* 0x000fca00088e06ff */
[----:B-1----:R1:W3:Y:S01]  /*0be0*/  ATOMG.E.EXCH.STRONG.GPU PT, RZ, [R2], R9 ;  /* 0x0000000902ff73a8 */ /* 0x0022e200041ee100 */
[----:B------:R-:W-:-:S04]  /*0bf0*/  DEPBAR {5,4,3,2,1,0} ;  /* 0x0000003f0000791a */ /* 0x000fc80000000000 */
[----:B------:R1:W-:Y:S01]  /*0c00*/  UTMACCTL.IV [UR22] ;  /* 0x00000000160079b9 */ /* 0x0003e20008000000 */
[----:B------:R-:W-:Y:S01]  /*0c10*/  NOP ;  /* 0x0000000000007918 */ /* 0x000fe20000000000 */
.L_x_30:
[----:B------:R-:W-:Y:S05]  /*0c20*/  @P0 BRA `(.L_x_31) ;  /* 0x00000000000c0947 */ /* 0x000fea0003800000 */
[----:B------:R0:W-:Y:S01]  /*0c30*/  UTMACMDFLUSH ;  /* 0x00000000000079b7 */ /* 0x0001e20000000000 */
[----:B------:R-:W-:Y:S05]  /*0c40*/  @P0 BRA `(.L_x_31) ;  /* 0x0000000000040947 */ /* 0x000fea0003800000 */
[----:B------:R-:W-:-:S04]  /*0c50*/  DEPBAR.LE SB0, 0x0 ;  /* 0x000080000000791a */ /* 0x000fc80000000000 */
.L_x_31:
[----:B------:R-:W-:Y:S05]  /*0c60*/  WARPSYNC.ALL ;  /* 0x0000000000007948 */ /* 0x000fea0003800000 */
[----:B---3--:R-:W-:Y:S06]  /*0c70*/  BAR.SYNC.DEFER_BLOCKING 0x0 ;  /* 0x0000000000007b1d */ /* 0x008fec0000010000 */
[----:B------:R-:W-:Y:S02]  /*0c80*/  BSSY B3, `(.L_x_32) ;  /* 0x000000b000037945 */ /* 0x000fe40003800000 */
[----:B------:R-:W-:Y:S06]  /*0c90*/  BAR.SYNC.DEFER_BLOCKING 0x0 ;  /* 0x0000000000007b1d */ /* 0x000fec0000010000 */
[----:B------:R3:W-:Y:S01]  /*0ca0*/  @!P0 STS [R4], RZ ;  /* 0x000000ff04008388 */ /* 0x0007e20000000800 */
[----:B------:R-:W-:Y:S01]  /*0cb0*/  NOP ;  /* 0x0000000000007918 */ /* 0x000fe20000000000 */
[----:B------:R-:W-:Y:S05]  /*0cc0*/  @P2 BRA `(.L_x_33) ;  /* 0x0000000000182947 */ /* 0x000fea0003800000 */
[----:B-1--45:R-:W1:Y:S01]  /*0cd0*/  LDS R2, [UR8+0x8] ;  /* 0x00000808ff027984 */ /* 0x032e620008000800 */
[----:B------:R-:W4:Y:S01]  /*0ce0*/  LDC.64 R8, c[0x0][0x220] ;  /* 0x00008800ff087b82 */ /* 0x000f220000000a00 */
[----:B------:R-:W-:Y:S02]  /*0cf0*/  IMAD.MOV.U32 R3, RZ, RZ, 0x70 ;  /* 0x00000070ff037424 */ /* 0x000fe400078e00ff */
[----:B----4-:R4:W-:Y:S03]  /*0d00*/  STS.64 [UR8], R8 ;  /* 0x00000008ff007988 */ /* 0x0109e60008000a08 */
[----:B-1----:R-:W-:-:S05]  /*0d10*/  LOP3.LUT R2, R2, 0x10, R3, 0xd8, !PT ;  /* 0x0000001002027812 */ /* 0x002fca00078ed803 */
[----:B------:R4:W-:Y:S02]  /*0d20*/  STS [UR8+0x8], R2 ;  /* 0x00000802ff007988 */ /* 0x0009e40008000808 */
.L_x_33:
[----:B-1----:R-:W-:Y:S05]  /*0d30*/  BSYNC B3 ;  /* 0x0000000000037941 */ /* 0x002fea0003800000 */
.L_x_32:
[----:B------:R-:W-:Y:S04]  /*0d40*/  BSSY B3, `(.L_x_34) ;  /* 0x0000033000037945 */ /* 0x000fe80003800000 */
[----:B------:R-:W-:Y:S04]  /*0d50*/  BSSY B4, `(.L_x_35) ;  /* 0x000002e000047945 */ /* 0x000fe80003800000 */
[----:B------:R-:W-:Y:S05]  /*0d60*/  @P2 BRA `(.L_x_36) ;  /* 0x0000000000242947 */ /* 0x000fea0003800000 */
[----:B----45:R-:W1:Y:S01]  /*0d70*/  LDS R2, [UR8+0x34] ;  /* 0x00003408ff027984 */ /* 0x030e620008000800 */
[----:B------:R-:W-:-:S05]  /*0d80*/  IMAD.MOV.U32 R3, RZ, RZ, 0x7f000000 ;  /* 0x7f000000ff037424 */ /* 0x000fca00078e00ff */
[----:B-1----:R-:W-:-:S05]  /*0d90*/  LOP3.LUT R2, R2, 0xff000000, R3, 0xb8, !PT ;  /* 0xff00000002027812 */ /* 0x002fca00078eb803 */
[----:B------:R1:W-:Y:S01]  /*0da0*/  STS [UR8+0x34], R2 ;  /* 0x00003402ff007988 */ /* 0x0003e20008000808 */
[----:B------:R-:W-:Y:S05]  /*0db0*/  @P2 BRA `(.L_x_37) ;  /* 0x0000000000182947 */ /* 0x000fea0003800000 */
[----:B-1----:R-:W1:Y:S01]  /*0dc0*/  LDS R2, [UR8+0x38] ;  /* 0x00003808ff027984 */ /* 0x002e620008000800 */
[----:B------:R-:W-:-:S05]  /*0dd0*/  IMAD.MOV.U32 R3, RZ, RZ, 0xff ;  /* 0x000000ffff037424 */ /* 0x000fca00078e00ff */
[----:B-1----:R-:W-:-:S05]  /*0de0*/  LOP3.LUT R2, R2, 0xff, R3, 0xb8, !PT ;  /* 0x000000ff02027812 */ /* 0x002fca00078eb803 */
[----:B------:R1:W-:Y:S02]  /*0df0*/  STS [UR8+0x38], R2 ;  /* 0x00003802ff007988 */ /* 0x0003e40008000808 */
.L_x_36:
[----:B------:R-:W-:Y:S05]  /*0e00*/  @P2 BRA `(.L_x_38) ;  /* 0x00000000000c2947 */ /* 0x000fea0003800000 */
[----:B------:R1:W-:Y:S02]  /*0e10*/  STS [UR8+0x20], R5 ;  /* 0x00002005ff007988 */ /* 0x0003e40008000808 */
.L_x_37:
[----:B------:R-:W-:Y:S05]  /*0e20*/  @P2 BRA `(.L_x_39) ;  /* 0x0000000000242947 */ /* 0x000fea0003800000 */
[----:B------:R1:W-:Y:S02]  /*0e30*/  STS [UR8+0x24], R6 ;  /* 0x00002406ff007988 */ /* 0x0003e40008000808 */
.L_x_38:
[----:B------:R-:W-:Y:S05]  /*0e40*/  @P2 BRA `(.L_x_40) ;  /* 0x00000000002c2947 */ /* 0x000fea0003800000 */
[----:B-1--45:R-:W1:Y:S01]  /*0e50*/  LDS R2, [UR8+0x1c] ;  /* 0x00001c08ff027984 */ /* 0x032e620008000800 */
[----:B------:R-:W4:Y:S02]  /*0e60*/  LDC.64 R8, c[0x0][0x248] ;  /* 0x00009200ff087b82 */ /* 0x000f240000000a00 */
[--C-:B----4-:R-:W-:Y:S02]  /*0e70*/  SHF.R.U32.HI R5, RZ, 0x4, R9.reuse ;  /* 0x00000004ff057819 */ /* 0x110fe40000011609 */
[----:B------:R-:W-:-:S05]  /*0e80*/  SHF.R.U64 R3, R8, 0x4, R9 ;  /* 0x0000000408037819 */ /* 0x000fca0000001209 */
[----:B------:R4:W-:Y:S01]  /*0e90*/  STS [UR8+0xc], R3 ;  /* 0x00000c03ff007988 */ /* 0x0009e20008000808 */
[----:B-1----:R-:W-:-:S05]  /*0ea0*/  LOP3.LUT R2, R2, 0xf, R5, 0xb8, !PT ;  /* 0x0000000f02027812 */ /* 0x002fca00078eb805 */
[----:B------:R4:W-:Y:S02]  /*0eb0*/  STS [UR8+0x1c], R2 ;  /* 0x00001c02ff007988 */ /* 0x0009e40008000808 */
.L_x_39:
[----:B------:R-:W-:Y:S05]  /*0ec0*/  @P2 BRA `(.L_x_41) ;  /* 0x00000000001c2947 */ /* 0x000fea0003800000 */
[----:B-1--45:R-:W1:Y:S02]  /*0ed0*/  LDS R2, [UR8+0x34] ;  /* 0x00003408ff027984 */ /* 0x032e640008000800 */
[----:B-1----:R-:W-:-:S05]  /*0ee0*/  LOP3.LUT R2, R2, 0x7, RZ, 0xb8, !PT ;  /* 0x0000000702027812 */ /* 0x002fca00078eb8ff */
[----:B------:R1:W-:Y:S02]  /*0ef0*/  STS [UR8+0x34], R2 ;  /* 0x00003402ff007988 */ /* 0x0003e40008000808 */
.L_x_40:
[----:B------:R-:W-:Y:S05]  /*0f00*/  @P2 BRA `(.L_x_42) ;  /* 0x00000000001c2947 */ /* 0x000fea0003800000 */
[----:B-1--45:R-:W1:Y:S02]  /*0f10*/  LDS R2, [UR8+0x34] ;  /* 0x00003408ff027984 */ /* 0x032e640008000800 */
[----:B-1----:R-:W-:-:S05]  /*0f20*/  LOP3.LUT R2, R2, 0x38, RZ, 0xb8, !PT ;  /* 0x0000003802027812 */ /* 0x002fca00078eb8ff */
[----:B------:R1:W-:Y:S02]  /*0f30*/  STS [UR8+0x34], R2 ;  /* 0x00003402ff007988 */ /* 0x0003e40008000808 */
.L_x_41:
[----:B------:R-:W-:Y:S05]  /*0f40*/  @P2 BRA `(.L_x_43) ;  /* 0x00000000001c2947 */ /* 0x000fea0003800000 */
[----:B-1--45:R-:W1:Y:S02]  /*0f50*/  LDS R2, [UR8+0x8] ;  /* 0x00000808ff027984 */ /* 0x032e640008000800 */
[----:B-1----:R-:W-:-:S05]  /*0f60*/  LOP3.LUT R2, R2, 0x780, RZ, 0xb8, !PT ;  /* 0x0000078002027812 */ /* 0x002fca00078eb8ff */
[----:B------:R1:W-:Y:S02]  /*0f70*/  STS [UR8+0x8], R2 ;  /* 0x00000802ff007988 */ /* 0x0003e40008000808 */
.L_x_42:
[----:B------:R-:W-:Y:S05]  /*0f80*/  @P2 BRA `(.L_x_44) ;  /* 0x0000000000282947 */ /* 0x000fea0003800000 */
[----:B-1--45:R-:W1:Y:S02]  /*0f90*/  LDS R2, [UR8+0x8] ;  /* 0x00000808ff027984 */ /* 0x032e640008000800 */
[----:B-1----:R-:W-:-:S05]  /*0fa0*/  LOP3.LUT R2, R2, 0x1800, RZ, 0xb8, !PT ;  /* 0x0000180002027812 */ /* 0x002fca00078eb8ff */
[----:B------:R1:W-:Y:S02]  /*0fb0*/  STS [UR8+0x8], R2 ;  /* 0x00000802ff007988 */ /* 0x0003e40008000808 */
.L_x_43:
[----:B------:R-:W-:Y:S05]  /*0fc0*/  @P2 BREAK B4 ;  /* 0x0000000000042942 */ /* 0x000fea0003800000 */
[----:B------:R-:W-:Y:S05]  /*0fd0*/  @P2 BRA `(.L_x_45) ;  /* 0x0000000000242947 */ /* 0x000fea0003800000 */
[----:B-1--45:R-:W1:Y:S01]  /*0fe0*/  LDS R2, [UR8+0x8] ;  /* 0x00000808ff027984 */ /* 0x032e620008000800 */
[----:B------:R-:W-:-:S05]  /*0ff0*/  IMAD.MOV.U32 R3, RZ, RZ, 0x6000 ;  /* 0x00006000ff037424 */ /* 0x000fca00078e00ff */
[----:B-1----:R-:W-:-:S04]  /*1000*/  LOP3.LUT R2, R2, 0x6000, R3, 0xd8, !PT ;  /* 0x0000600002027812 */ /* 0x002fc800078ed803 */
[----:B------:R-:W-:-:S05]  /*1010*/  LOP3.LUT R2, R2, 0x400000, RZ, 0xb8, !PT ;  /* 0x0040000002027812 */ /* 0x000fca00078eb8ff */
[----:B------:R1:W-:Y:S02]  /*1020*/  STS [UR8+0x8], R2 ;  /* 0x00000802ff007988 */ /* 0x0003e40008000808 */
.L_x_44:
[----:B------:R-:W-:Y:S05]  /*1030*/  BSYNC B4 ;  /* 0x0000000000047941 */ /* 0x000fea0003800000 */
.L_x_35:
[----:B-1--45:R-:W1:Y:S02]  /*1040*/  @!P2 LDS R2, [UR8+0x8] ;  /* 0x00000808ff02a984 */ /* 0x032e640008000800 */
[----:B-1----:R-:W-:-:S05]  /*1050*/  @!P2 LOP3.LUT R2, R2, 0x8000, RZ, 0xb8, !PT ;  /* 0x000080000202a812 */ /* 0x002fca00078eb8ff */
[----:B------:R1:W-:Y:S02]  /*1060*/  @!P2 STS [UR8+0x8], R2 ;  /* 0x00000802ff00a988 */ /* 0x0003e40008000808 */
.L_x_45:
[----:B------:R-:W-:Y:S05]  /*1070*/  BSYNC B3 ;  /* 0x0000000000037941 */ /* 0x000fea0003800000 */
.L_x_34:
[----:B------:R-:W-:Y:S05]  /*1080*/  WARPSYNC.ALL ;  /* 0x0000000000007948 */ /* 0x000fea0003800000 */
[----:B------:R-:W-:Y:S01]  /*1090*/  UIADD3 UR4, UR4, 0x100, URZ ;  /* 0x0000010004047890 */ /* 0x000fe2000fffe03f */
[----:B------:R-:W-:Y:S02]  /*10a0*/  ISETP.GE.AND P1, PT, R13, 0x1, PT ;  /* 0x000000010d00780c */ /* 0x000fe40003f26270 */
[----:B------:R-:W-:Y:S02]  /*10b0*/  CS2R R88, SRZ ;  /* 0x0000000000587805 */ /* 0x000fe4000001ff00 */
[----:B------:R-:W-:Y:S01]  /*10c0*/  CS2R R90, SRZ ;  /* 0x00000000005a7805 */ /* 0x000fe2000001ff00 */
[----:B------:R-:W-:Y:S01]  /*10d0*/  UIADD3 UR24, UP0, UR4, UR24, URZ ;  /* 0x0000001804187290 */ /* 0x000fe2000ff1e03f */
[----:B------:R-:W-:-:S02]  /*10e0*/  CS2R R92, SRZ ;  /* 0x00000000005c7805 */ /* 0x000fc4000001ff00 */
[----:B------:R-:W-:Y:S02]  /*10f0*/  CS2R R94, SRZ ;  /* 0x00000000005e7805 */ /* 0x000fe4000001ff00 */
[----:B------:R-:W-:Y:S01]  /*1100*/  CS2R R96, SRZ ;  /* 0x0000000000607805 */ /* 0x000fe2000001ff00 */
[----:B------:R-:W-:Y:S01]  /*1110*/  ULEA.HI.X.SX32 UR25, UR4, UR25, 0x1, UP0 ;  /* 0x0000001904197291 */ /* 0x000fe200080f0e3f */
[----:B------:R-:W-:Y:S02]  /*1120*/  CS2R R98, SRZ ;  /* 0x0000000000627805 */ /* 0x000fe4000001ff00 */
[----:B------:R-:W-:Y:S02]  /*1130*/  CS2R R100, SRZ ;  /* 0x0000000000647805 */ /* 0x000fe4000001ff00 */
[----:B------:R-:W-:Y:S02]  /*1140*/  CS2R R102, SRZ ;  /* 0x0000000000667805 */ /* 0x000fe4000001ff00 */
[----:B------:R-:W-:-:S02]  /*1150*/  CS2R R104, SRZ ;  /* 0x0000000000687805 */ /* 0x000fc4000001ff00 */
[----:B------:R-:W-:Y:S02]  /*1160*/  CS2R R106, SRZ ;  /* 0x00000000006a7805 */ /* 0x000fe4000001ff00 */
[----:B------:R-:W-:Y:S02]  /*1170*/  CS2R R108, SRZ ;  /* 0x00000000006c7805 */ /* 0x000fe4000001ff00 */
        /* <DEDUP_REMOVED lines=38> */
[----:B------:R-:W-:Y:S01]  /*13e0*/  CS2R R58, SRZ ;  /* 0x00000000003a7805 */ /* 0x000fe2000001ff00 */
[----:B------:R-:W-:Y:S01]  /*13f0*/  IMAD.MOV.U32 R60, RZ, RZ, RZ ;  /* 0x000000ffff3c7224 */ /* 0x000fe200078e00ff */
[----:B------:R-:W-:Y:S06]  /*1400*/  @P0 BRA `(.L_x_46) ;  /* 0x0000000000280947 */ /* 0x000fec0003800000 */
[----:B-1--45:R-:W2:Y:S01]  /*1410*/  S2R R2, SR_LANEID ;  /* 0x0000000000027919 */ /* 0x032ea20000000000 */
[----:B------:R-:W-:Y:S05]  /*1420*/  WARPSYNC.ALL ;  /* 0x0000000000007948 */ /* 0x000fea0003800000 */
[----:B--23--:R-:W-:-:S05]  /*1430*/  IMAD.SHL.U32 R4, R2, 0x4, RZ ;  /* 0x0000000402047824 */ /* 0x00cfca00078e00ff */
[----:B------:R-:W1:Y:S01]  /*1440*/  LDS R5, [R4+UR8] ;  /* 0x0000000804057984 */ /* 0x000e620008000800 */
[----:B------:R-:W-:-:S05]  /*1450*/  IADD3 R2, P3, R4, UR24, RZ ;  /* 0x0000001804027c10 */ /* 0x000fca000ff7e0ff */
[----:B------:R-:W-:-:S05]  /*1460*/  IMAD.X R3, RZ, RZ, UR25, P3 ;  /* 0x00000019ff037e24 */ /* 0x000fca00098e06ff */
[----:B-1----:R1:W2:Y:S01]  /*1470*/  ATOMG.E.EXCH.STRONG.GPU PT, RZ, [R2], R5 ;  /* 0x0000000502ff73a8 */ /* 0x0022a200041ee100 */
[----:B------:R-:W-:-:S04]  /*1480*/  DEPBAR {5,4,3,2,1,0} ;  /* 0x0000003f0000791a */ /* 0x000fc80000000000 */
[----:B------:R1:W-:Y:S01]  /*1490*/  UTMACCTL.IV [UR24] ;  /* 0x00000000180079b9 */ /* 0x0003e20008000000 */
[----:B------:R-:W-:Y:S01]  /*14a0*/  NOP ;  /* 0x0000000000007918 */ /* 0x000fe20000000000 */
.L_x_46:
[----:B------:R-:W-:Y:S05]  /*14b0*/  @P0 BRA `(.L_x_47) ;  /* 0x00000000000c0947 */ /* 0x000fea0003800000 */
[----:B------:R0:W-:Y:S01]  /*14c0*/  UTMACMDFLUSH ;  /* 0x00000000000079b7 */ /* 0x0001e20000000000 */
[----:B------:R-:W-:Y:S05]  /*14d0*/  @P0 BRA `(.L_x_47) ;  /* 0x0000000000040947 */ /* 0x000fea0003800000 */
[----:B------:R-:W-:-:S04]  /*14e0*/  DEPBAR.LE SB0, 0x0 ;  /* 0x000080000000791a */ /* 0x000fc80000000000 */
.L_x_47:
[----:B------:R-:W-:Y:S05]  /*14f0*/  WARPSYNC.ALL ;  /* 0x0000000000007948 */ /* 0x000fea0003800000 */
[----:B--2---:R-:W-:Y:S01]  /*1500*/  BAR.SYNC.DEFER_BLOCKING 0x0 ;  /* 0x0000000000007b1d */ /* 0x004fe20000010000 */
[----:B------:R-:W-:Y:S01]  /*1510*/  USHF.L.U32 UR11, UR40, 0x8, URZ ;  /* 0x00000008280b7899 */ /* 0x000fe2000800063f */
[----:B------:R-:W-:Y:S01]  /*1520*/  IMAD.MOV.U32 R61, RZ, RZ, RZ ;  /* 0x000000ffff3d7224 */ /* 0x000fe200078e00ff */
[----:B------:R-:W-:Y:S01]  /*1530*/  USHF.L.U32 UR7, UR41, 0x7, URZ ;  /* 0x0000000729077899 */ /* 0x000fe2000800063f */
[----:B------:R-:W-:Y:S02]  /*1540*/  CS2R R62, SRZ ;  /* 0x00000000003e7805 */ /* 0x000fe4000001ff00 */
[----:B------:R-:W-:Y:S01]  /*1550*/  CS2R R64, SRZ ;  /* 0x0000000000407805 */ /* 0x000fe2000001ff00 */
[----:B------:R-:W-:Y:S01]  /*1560*/  VOTEU.ALL UP0, P2 ;  /* 0x00000000003f7886 */ /* 0x000fe20001000000 */
[----:B------:R-:W-:Y:S01]  /*1570*/  UMOV UR4, 0x1 ;  /* 0x0000000100047882 */ /* 0x000fe20000000000 */
[----:B------:R-:W-:-:S02]  /*1580*/  CS2R R66, SRZ ;  /* 0x0000000000427805 */ /* 0x000fc4000001ff00 */
[----:B------:R-:W-:Y:S02]  /*1590*/  CS2R R68, SRZ ;  /* 0x0000000000447805 */ /* 0x000fe4000001ff00 */
[----:B------:R-:W-:Y:S01]  /*15a0*/  CS2R R70, SRZ ;  /* 0x0000000000467805 */ /* 0x000fe2000001ff00 */
[----:B------:R-:W-:-:S04]  /*15b0*/  @!UP0 UIADD3 UR4, -UR4, 0x100000, URZ ;  /* 0x0010000004048890 */ /* 0x000fc8000fffe13f */
[----:B------:R-:W-:Y:S02]  /*15c0*/  @!UP0 USHF.L.U32 UR5, UR4, 0xb, URZ ;  /* 0x0000000b04058899 */ /* 0x000fe4000800063f */
[----:B------:R-:W-:Y:S01]  /*15d0*/  @!UP0 USHF.L.U32 UR4, UR4, 0x1, URZ ;  /* 0x0000000104048899 */ /* 0x000fe2000800063f */
[----:B------:R-:W-:Y:S01]  /*15e0*/  CS2R R72, SRZ ;  /* 0x0000000000487805 */ /* 0x000fe2000001ff00 */
[----:B------:R-:W-:Y:S01]  /*15f0*/  VOTEU.ALL UP0, P2 ;  /* 0x00000000003f7886 */ /* 0x000fe20001000000 */
[----:B------:R-:W-:Y:S02]  /*1600*/  CS2R R74, SRZ ;  /* 0x00000000004a7805 */ /* 0x000fe4000001ff00 */
[----:B------:R-:W-:Y:S02]  /*1610*/  CS2R R76, SRZ ;  /* 0x00000000004c7805 */ /* 0x000fe4000001ff00 */
[----:B------:R-:W-:Y:S02]  /*1620*/  CS2R R78, SRZ ;  /* 0x00000000004e7805 */ /* 0x000fe4000001ff00 */
[----:B------:R-:W-:-:S02]  /*1630*/  CS2R R80, SRZ ;  /* 0x0000000000507805 */ /* 0x000fc4000001ff00 */
[----:B------:R-:W-:Y:S02]  /*1640*/  CS2R R82, SRZ ;  /* 0x0000000000527805 */ /* 0x000fe4000001ff00 */
[----:B------:R-:W-:Y:S02]  /*1650*/  CS2R R84, SRZ ;  /* 0x0000000000547805 */ /* 0x000fe4000001ff00 */
[----:B------:R-:W-:Y:S01]  /*1660*/  CS2R R86, SRZ ;  /* 0x0000000000567805 */ /* 0x000fe2000001ff00 */
[----:B------:R-:W2:Y:S02]  /*1670*/  FENCE.VIEW.ASYNC.S ;  /* 0x00000000000073c6 */ /* 0x000ea40000000000 */
[----:B--2---:R2:W1:Y:S01]  /*1680*/  @!UP0 SYNCS.EXCH.64 URZ, [UR8+0xc000], UR4 ;  /* 0x00c00004083f85b2 */ /* 0x0044620008000100 */
[----:B------:R-:W-:Y:S05]  /*1690*/  @!P1 BRA `(.L_x_48) ;  /* 0x0000000800209947 */ /* 0x000fea0003800000 */
[----:B--2---:R-:W-:Y:S01]  /*16a0*/  UIADD3 UR5, UR8, 0x8000, URZ ;  /* 0x0000800008057890 */ /* 0x004fe2000fffe03f */
[----:B-1--45:R-:W-:Y:S01]  /*16b0*/  SHF.R.U32.HI R2, RZ, 0x5, R0 ;  /* 0x00000005ff027819 */ /* 0x032fe20000011600 */
[----:B------:R-:W-:Y:S01]  /*16c0*/  UMOV UR4, URZ ;  /* 0x0000003f00047c82 */ /* 0x000fe20008000000 */
[----:B------:R-:W-:Y:S01]  /*16d0*/  CS2R R88, SRZ ;  /* 0x0000000000587805 */ /* 0x000fe2000001ff00 */
[----:B------:R-:W-:Y:S01]  /*16e0*/  USHF.R.U32.HI UR5, URZ, 0x4, UR5 ;  /* 0x000000043f057899 */ /* 0x000fe20008011605 */
[----:B------:R-:W-:Y:S02]  /*16f0*/  R2UR UR42, R2 ;  /* 0x00000000022a72ca */ /* 0x000fe400000e0000 */
[----:B------:R-:W-:Y:S02]  /*1700*/  CS2R R90, SRZ ;  /* 0x00000000005a7805 */ /* 0x000fe4000001ff00 */
[----:B------:R-:W-:Y:S01]  /*1710*/  CS2R R92, SRZ ;  /* 0x00000000005c7805 */ /* 0x000fe2000001ff00 */
[----:B------:R-:W-:Y:S01]  /*1720*/  USGXT.U32 UR14, UR5, 0xe ;  /* 0x0000000e050e789a */ /* 0x000fe20008000000 */
[----:B------:R-:W-:-:S02]  /*1730*/  CS2R R94, SRZ ;  /* 0x00000000005e7805 */ /* 0x000fc4000001ff00 */
[----:B------:R-:W-:Y:S02]  /*1740*/  CS2R R96, SRZ ;  /* 0x0000000000607805 */ /* 0x000fe4000001ff00 */
[----:B------:R-:W-:Y:S01]  /*1750*/  CS2R R98, SRZ ;  /* 0x0000000000627805 */ /* 0x000fe2000001ff00 */
[----:B------:R-:W-:Y:S01]  /*1760*/  UIADD3 UR18, UP0, UR14, 0x2, URZ ;  /* 0x000000020e127890 */ /* 0x000fe2000ff1e03f */
[----:B------:R-:W-:Y:S02]  /*1770*/  CS2R R100, SRZ ;  /* 0x0000000000647805 */ /* 0x000fe4000001ff00 */
[----:B------:R-:W-:Y:S02]  /*1780*/  CS2R R102, SRZ ;  /* 0x0000000000667805 */ /* 0x000fe4000001ff00 */
[----:B------:R-:W-:Y:S01]  /*1790*/  CS2R R104, SRZ ;  /* 0x0000000000687805 */ /* 0x000fe2000001ff00 */
[----:B------:R-:W-:Y:S01]  /*17a0*/  UIADD3.X UR19, UR4, 0x40000040, URZ, UP0, !UPT ;  /* 0x4000004004137890 */ /* 0x000fe200087fe43f */
        /* <DEDUP_REMOVED lines=54> */
[----:B------:R-:W-:Y:S01]  /*1b10*/  CS2R R86, SRZ ;  /* 0x0000000000567805 */ /* 0x000fe2000001ff00 */
[----:B------:R-:W-:-:S02]  /*1b20*/  UIADD3.64 UR34, UR18, 0x2, URZ ;  /* 0x0000000212227897 */ /* 0x000fc4000fffe03f */
[----:B------:R-:W-:Y:S01]  /*1b30*/  UIADD3.64 UR30, UR18, 0x4, URZ ;  /* 0x00000004121e7897 */ /* 0x000fe2000fffe03f */
[----:B------:R-:W-:Y:S01]  /*1b40*/  UMOV UR10, URZ ;  /* 0x0000003f000a7c82 */ /* 0x000fe20008000000 */
[----:B------:R-:W-:-:S10]  /*1b50*/  UMOV UR15, 0x40000040 ;  /* 0x40000040000f7882 */ /* 0x000fd40000000000 */
.L_x_50:
[----:B------:R-:W-:Y:S01]  /*1b60*/  BAR.SYNC.DEFER_BLOCKING 0x0 ;  /* 0x0000000000007b1d */ /* 0x000fe20000010000 */
[----:B------:R-:W-:Y:S01]  /*1b70*/  @!P2 IMAD.MOV.U32 R2, RZ, RZ, 0xc000 ;  /* 0x0000c000ff02a424 */ /* 0x000fe200078e00ff */
[----:B------:R-:W-:Y:S02]  /*1b80*/  ELECT P0, URZ, PT ;  /* 0x00000000003f782f */ /* 0x000fe40003800000 */
[----:B------:R-:W-:Y:S02]  /*1b90*/  ELECT P1, URZ, PT ;  /* 0x00000000003f782f */ /* 0x000fe40003820000 */
[C---:B------:R-:W-:Y:S01]  /*1ba0*/  ISETP.LT.U32.AND P0, PT, R7.reuse, 0x20, P0 ;  /* 0x000000200700780c */ /* 0x040fe20000701070 */
[----:B------:R-:W-:Y:S01]  /*1bb0*/  UMOV UR6, UR10 ;  /* 0x0000000a00067c82 */ /* 0x000fe20008000000 */
[----:B------:R-:W-:Y:S01]  /*1bc0*/  ISETP.LT.U32.AND P1, PT, R7, 0x20, P1 ;  /* 0x000000200700780c */ /* 0x000fe20000f21070 */
[----:B------:R-:W-:Y:S01]  /*1bd0*/  USHF.L.U32 UR12, UR42, 0x7, URZ ;  /* 0x000000072a0c7899 */ /* 0x000fe2000800063f */
[----:B------:R-:W-:-:S03]  /*1be0*/  UMOV UR13, 0x40000040 ;  /* 0x40000040000d7882 */ /* 0x000fc60000000000 */
[----:B------:R-:W-:-:S04]  /*1bf0*/  ULOP3.LUT UR12, UR12, 0x200, URZ, 0xc0, !UPT ;  /* 0x000002000c0c7892 */ /* 0x000fc8000f8ec03f */
[----:B------:R-:W-:Y:S02]  /*1c00*/  ULEA.HI UR12, UR8, UR12, URZ, 0x1c ;  /* 0x0000000c080c7291 */ /* 0x000fe4000f8fe03f */
[----:B------:R-:W-:Y:S01]  /*1c10*/  VOTEU.ANY UP0, P0 ;  /* 0x00000000003f7886 */ /* 0x000fe20000000100 */
[----:B------:R-:W-:Y:S01]  /*1c20*/  VOTEU.ANY UP2, P0 ;  /* 0x00000000003f7886 */ /* 0x000fe20000040100 */
[----:B------:R-:W-:Y:S01]  /*1c30*/  VOTEU.ANY UP1, P1 ;  /* 0x00000000003f7886 */ /* 0x000fe20000820100 */
[----:B------:R-:W-:Y:S01]  /*1c40*/  VOTEU.ANY UP3, P1 ;  /* 0x00000000003f7886 */ /* 0x000fe20000860100 */
[----:B------:R-:W-:Y:S01]  /*1c50*/  ULOP3.LUT UR12, UR12, 0x3fff, URZ, 0xc0, !UPT ;  /* 0x00003fff0c0c7892 */ /* 0x000fe2000f8ec03f */
[----:B------:R1:W-:Y:S01]  /*1c60*/  @!P2 SYNCS.ARRIVE.TRANS64 RZ, [UR8+0xc000], R2 ;  /* 0x00c00002ffffa9a7 */ /* 0x0003e20008000008 */
[----:B------:R2:W-:Y:S06]  /*1c70*/  MEMBAR.ALL.CTA ;  /* 0x0000000000007992 */ /* 0x0005ec0000008000 */
[----:B--2---:R-:W2:Y:S01]  /*1c80*/  FENCE.VIEW.ASYNC.S ;  /* 0x00000000000073c6 */ /* 0x004ea20000000000 */
[----:B------:R-:W-:Y:S01]  /*1c90*/  @UP0 UIADD3 UR9, UR8, 0xc000, URZ ;  /* 0x0000c00008090890 */ /* 0x000fe2000fffe03f */
[----:B------:R-:W-:Y:S01]  /*1ca0*/  @UP0 UMOV UR16, UR20 ;  /* 0x0000001400100c82 */ /* 0x000fe20008000000 */
[----:B------:R-:W-:Y:S01]  /*1cb0*/  @UP0 UMOV UR17, UR21 ;  /* 0x0000001500110c82 */ /* 0x000fe20008000000 */
[----:B------:R-:W-:-:S02]  /*1cc0*/  @UP1 UIADD3 UR4, UR8, 0x8000, URZ ;  /* 0x0000800008041890 */ /* 0x000fc4000fffe03f */
[----:B------:R-:W-:Y:S01]  /*1cd0*/  @UP1 UIADD3 UR5, UR8, 0xc000, URZ ;  /* 0x0000c00008051890 */ /* 0x000fe2000fffe03f */
[----:B-1----:R-:W-:Y:S01]  /*1ce0*/  SHF.L.U32 R2, R12, 0x1f, RZ ;  /* 0x0000001f0c027819 */ /* 0x002fe200000006ff */
[----:B------:R-:W-:Y:S01]  /*1cf0*/  @UP1 UMOV UR26, UR22 ;  /* 0x00000016001a1c82 */ /* 0x000fe20008000000 */
[----:B------:R-:W-:Y:S01]  /*1d00*/  @UP1 UMOV UR27, UR23 ;  /* 0x00000017001b1c82 */ /* 0x000fe20008000000 */
[----:B--2---:R-:W-:Y:S06]  /*1d10*/  BAR.SYNC.DEFER_BLOCKING 0x0 ;  /* 0x0000000000007b1d */ /* 0x004fec0000010000 */
[----:B------:R1:W-:Y:S02]  /*1d20*/  @UP2 UTMALDG.2D [UR8], [UR16] ;  /* 0x00000008100025b4 */ /* 0x0003e40008008000 */
[----:B------:R-:W-:Y:S06]  /*1d30*/  BAR.SYNC.DEFER_BLOCKING 0x0 ;  /* 0x0000000000007b1d */ /* 0x000fec0000010000 */
[----:B------:R1:W-:Y:S02]  /*1d40*/  @UP3 UTMALDG.2D [UR4], [UR26] ;  /* 0x000000041a0035b4 */ /* 0x0003e40008008000 */
[----:B------:R-:W-:Y:S06]  /*1d50*/  BAR.SYNC.DEFER_BLOCKING 0x0 ;  /* 0x0000000000007b1d */ /* 0x000fec0000010000 */
[----:B------:R-:W2:Y:S02]  /*1d60*/  SYNCS.PHASECHK.TRANS64.TRYWAIT P0, [UR8+0xc000], R2 ;  /* 0x00c00002ff0075a7 */ /* 0x000ea40008000148 */
[----:B-12---:R-:W-:Y:S05]  /*1d70*/  @!P0 BRA `(.L_x_49) ;  /* 0x0000000800f08947 */ /* 0x006fea0003800000 */
.L_x_51:
[----:B------:R-:W-:Y:S02]  /*1d80*/  WARPGROUP.DEPBAR.LE gsb0, 0x0 ;  /* 0x00008000000079c5 */ /* 0x000fe40000010000 */
[----:B------:R-:W-:Y:S01]  /*1d90*/  WARPGROUP.ARRIVE ;  /* 0x00000000000079c5 */ /* 0x000fe20000000000 */
[----:B------:R-:W-:Y:S01]  /*1da0*/  UIADD3 UR16, UP0, UR12, 0x2, URZ ;  /* 0x000000020c107890 */ /* 0x000fe2000ff1e03f */
[----:B------:R-:W1:Y:S01]  /*1db0*/  LDC R2, c[0x0][0x230] ;  /* 0x00008c00ff027b82 */ /* 0x000e620000000800 */
[----:B------:R-:W-:Y:S01]  /*1dc0*/  UMOV UR4, URZ ;  /* 0x0000003f00047c82 */ /* 0x000fe20008000000 */
[----:B------:R-:W-:Y:S01]  /*1dd0*/  UMOV UR38, UR18 ;  /* 0x0000001200267c82 */ /* 0x000fe20008000000 */
[----:B------:R-:W-:Y:S01]  /*1de0*/  UIADD3.X UR17, UR4, 0x40000040, URZ, UP0, !UPT ;  /* 0x4000004004117890 */ /* 0x000fe200087fe43f */
[----:B------:R-:W-:Y:S01]  /*1df0*/  QGMMA.64x128x32.F32.E4M3.E4M3 R88, gdesc[UR12], R88 ;  /* 0x01e000000c5879f3 */ /* 0x000fe20008700858 */
[----:B------:R-:W-:Y:S01]  /*1e00*/  UMOV UR39, UR19 ;  /* 0x0000001300277c82 */ /* 0x000fe20008000000 */
[----:B------:R-:W-:Y:S01]  /*1e10*/  UIADD3 UR10, UR10, 0x80, URZ ;  /* 0x000000800a0a7890 */ /* 0x000fe2000fffe03f */
[----:B------:R-:W-:Y:S01]  /*1e20*/  LOP3.LUT R12, R12, 0x1, RZ, 0x3c, !PT ;  /* 0x000000010c0c7812 */ /* 0x000fe200078e3cff */
[----:B------:R-:W-:-:S02]  /*1e30*/  UIADD3.64 UR32, UR16, 0x2, URZ ;  /* 0x0000000210207897 */ /* 0x000fc4000fffe03f */
[----:B------:R-:W-:Y:S02]  /*1e40*/  UIADD3.64 UR28, UR16, 0x4, URZ ;  /* 0x00000004101c7897 */ /* 0x000fe4000fffe03f */
[----:B------:R-:W-:Y:S02]  /*1e50*/  UIADD3.64 UR12, UR16, 0x3fe, URZ ;  /* 0x000003fe100c7897 */ /* 0x000fe4000fffe03f */
[----:B------:R-:W-:Y:S01]  /*1e60*/  UIADD3.64 UR36, UR16, 0x400, URZ ;  /* 0x0000040010247897 */ /* 0x000fe2000fffe03f */
[----:B-1----:R-:W-:Y:S01]  /*1e70*/  ISETP.LE.AND P0, PT, R2, UR10, PT ;  /* 0x0000000a02007c0c */ /* 0x002fe2000bf03270 */
[----:B------:R-:W-:-:S12]  /*1e80*/  QGMMA.64x128x32.F32.E4M3.E4M3 R88, gdesc[UR16], R88 ;  /* 0x01e00000105879f3 */ /* 0x000fd80008700858 */
[----:B------:R-:W-:Y:S01]  /*1e90*/  QGMMA.64x128x32.F32.E4M3.E4M3 R88, gdesc[UR32], R88 ;  /* 0x01e00000205879f3 */ /* 0x000fe20008700858 */
[----:B------:R-:W-:-:S11]  /*1ea0*/  UIADD3.64 UR32, UR16, 0x402, URZ ;  /* 0x0000040210207897 */ /* 0x000fd6000fffe03f */
[----:B------:R-:W-:Y:S01]  /*1eb0*/  QGMMA.64x128x32.F32.E4M3.E4M3 R88, gdesc[UR28], R88 ;  /* 0x01e000001c5879f3 */ /* 0x000fe20008700858 */
[----:B------:R-:W-:-:S11]  /*1ec0*/  UIADD3.64 UR28, UR16, 0x404, URZ ;  /* 0x00000404101c7897 */ /* 0x000fd6000fffe03f */
[----:B------:R-:W-:-:S12]  /*1ed0*/  QGMMA.64x128x32.F32.E4M3.E4M3 R24, gdesc[UR12], R24 ;  /* 0x01e000000c1879f3 */ /* 0x000fd80008700818 */
[----:B------:R-:W-:-:S12]  /*1ee0*/  QGMMA.64x128x32.F32.E4M3.E4M3 R24, gdesc[UR36], R24 ;  /* 0x01e00000241879f3 */ /* 0x000fd80008700818 */
[----:B------:R-:W-:-:S12]  /*1ef0*/  QGMMA.64x128x32.F32.E4M3.E4M3 R24, gdesc[UR32], R24 ;  /* 0x01e00000201879f3 */ /* 0x000fd80008700818 */
[----:B------:R-:W-:Y:S01]  /*1f00*/  QGMMA.64x128x32.F32.E4M3.E4M3 R24, gdesc[UR28], R24, gsb0 ;  /* 0x01e000001c1879f3 */ /* 0x000fe20008000818 */
[----:B------:R-:W-:Y:S05]  /*1f10*/  @!P0 BRA `(.L_x_50) ;  /* 0xfffffffc00108947 */ /* 0x000fea000383ffff */
.L_x_48:
[----:B------:R-:W-:Y:S02]  /*1f20*/  WARPGROUP.DEPBAR.LE gsb0, 0x0 ;  /* 0x00008000000079c5 */ /* 0x000fe40000010000 */
[----:B-1----:R-:W-:Y:S01]  /*1f30*/  BAR.SYNC.DEFER_BLOCKING 0x0 ;  /* 0x0000000000007b1d */ /* 0x002fe20000010000 */
[C---:B----45:R-:W-:Y:S01]  /*1f40*/  IMAD.SHL.U32 R2, R0.reuse, 0x40, RZ ;  /* 0x0000004000027824 */ /* 0x070fe200078e00ff */
[C---:B------:R-:W-:Y:S01]  /*1f50*/  LOP3.LUT R3, R0.reuse, 0x1c, RZ, 0xc0, !PT ;  /* 0x0000001c00037812 */ /* 0x040fe200078ec0ff */
[----:B---3--:R-:W-:Y:S01]  /*1f60*/  IMAD.SHL.U32 R4, R0, 0x2, RZ ;  /* 0x0000000200047824 */ /* 0x008fe200078e00ff */
[----:B------:R-:W-:Y:S02]  /*1f70*/  ELECT P0, URZ, PT ;  /* 0x00000000003f782f */ /* 0x000fe40003800000 */
[----:B------:R-:W-:Y:S01]  /*1f80*/  F2FP.SATFINITE.E4M3.F32.PACK_AB_MERGE_C R88, R89, R88, RZ ;  /* 0x000000585958723e */ /* 0x000fe200048070ff */
[----:B------:R-:W-:Y:S01]  /*1f90*/  UMOV UR9, UR7 ;  /* 0x0000000700097c82 */ /* 0x000fe20008000000 */
[----:B------:R-:W-:Y:S01]  /*1fa0*/  LOP3.LUT R2, R2, 0x3800, RZ, 0xc0, !PT ;  /* 0x0000380002027812 */ /* 0x000fe200078ec0ff */
[----:B------:R-:W-:Y:S01]  /*1fb0*/  UMOV UR10, UR11 ;  /* 0x0000000b000a7c82 */ /* 0x000fe20008000000 */
[----:B------:R-:W-:-:S02]  /*1fc0*/  LOP3.LUT R4, R4, 0x6, RZ, 0xc0, !PT ;  /* 0x0000000604047812 */ /* 0x000fc400078ec0ff */
[----:B------:R-:W-:Y:S01]  /*1fd0*/  F2FP.SATFINITE.E4M3.F32.PACK_AB_MERGE_C R90, R91, R90, RZ ;  /* 0x0000005a5b5a723e */ /* 0x000fe200048070ff */
[----:B------:R-:W-:Y:S01]  /*1fe0*/  IMAD R2, R3, 0x20, R2 ;  /* 0x0000002003027824 */ /* 0x000fe200078e0202 */
[----:B------:R-:W-:Y:S01]  /*1ff0*/  F2FP.SATFINITE.E4M3.F32.PACK_AB_MERGE_C R92, R93, R92, RZ ;  /* 0x0000005c5d5c723e */ /* 0x000fe200048070ff */
[----:B------:R-:W-:Y:S01]  /*2000*/  IMAD R3, R3, 0x4, R4 ;  /* 0x0000000403037824 */ /* 0x000fe200078e0204 */
[----:B------:R-:W-:Y:S02]  /*2010*/  F2FP.SATFINITE.E4M3.F32.PACK_AB_MERGE_C R94, R95, R94, RZ ;  /* 0x0000005e5f5e723e */ /* 0x000fe400048070ff */
[----:B------:R-:W-:Y:S01]  /*2020*/  F2FP.SATFINITE.E4M3.F32.PACK_AB_MERGE_C R24, R25, R24, RZ ;  /* 0x000000181918723e */ /* 0x000fe200048070ff */
[----:B------:R-:W-:Y:S01]  /*2030*/  IMAD.IADD R3, R2, 0x1, R3 ;  /* 0x0000000102037824 */ /* 0x000fe200078e0203 */
[----:B------:R-:W-:Y:S02]  /*2040*/  F2FP.SATFINITE.E4M3.F32.PACK_AB_MERGE_C R26, R27, R26, RZ ;  /* 0x0000001a1b1a723e */ /* 0x000fe400048070ff */
[----:B------:R-:W-:-:S02]  /*2050*/  F2FP.SATFINITE.E4M3.F32.PACK_AB_MERGE_C R28, R29, R28, RZ ;  /* 0x0000001c1d1c723e */ /* 0x000fc400048070ff */
[----:B------:R-:W-:Y:S01]  /*2060*/  F2FP.SATFINITE.E4M3.F32.PACK_AB_MERGE_C R30, R31, R30, RZ ;  /* 0x0000001e1f1e723e */ /* 0x000fe200048070ff */
[----:B------:R-:W1:Y:S01]  /*2070*/  @!P2 SYNCS.CCTL.IV [UR8+0xc000] ;  /* 0x00c00000ff00a9b1 */ /* 0x000e620008000008 */
[----:B------:R-:W-:Y:S01]  /*2080*/  F2FP.SATFINITE.E4M3.F32.PACK_AB_MERGE_C R96, R97, R96, RZ ;  /* 0x000000606160723e */ /* 0x000fe200048070ff */
[----:B-1----:R-:W-:Y:S01]  /*2090*/  STS.U16 [R3+UR8], R88 ;  /* 0x0000005803007988 */ /* 0x002fe20008000408 */
[----:B------:R-:W-:Y:S02]  /*20a0*/  F2FP.SATFINITE.E4M3.F32.PACK_AB_MERGE_C R98, R99, R98, RZ ;  /* 0x000000626362723e */ /* 0x000fe400048070ff */
[----:B------:R-:W-:Y:S01]  /*20b0*/  F2FP.SATFINITE.E4M3.F32.PACK_AB_MERGE_C R100, R101, R100, RZ ;  /* 0x000000646564723e */ /* 0x000fe200048070ff */
[----:B------:R-:W-:Y:S01]  /*20c0*/  STS.U16 [R3+UR8+0x400], R90 ;  /* 0x0004005a03007988 */ /* 0x000fe20008000408 */
[----:B------:R-:W-:Y:S02]  /*20d0*/  F2FP.SATFINITE.E4M3.F32.PACK_AB_MERGE_C R102, R103, R102, RZ ;  /* 0x000000666766723e */ /* 0x000fe400048070ff */
[----:B------:R-:W-:Y:S01]  /*20e0*/  F2FP.SATFINITE.E4M3.F32.PACK_AB_MERGE_C R32, R33, R32, RZ ;  /* 0x000000202120723e */ /* 0x000fe200048070ff */
[----:B------:R-:W-:Y:S01]  /*20f0*/  STS.U16 [R3+UR8+0x8], R92 ;  /* 0x0000085c03007988 */ /* 0x000fe20008000408 */
[----:B------:R-:W-:-:S02]  /*2100*/  F2FP.SATFINITE.E4M3.F32.PACK_AB_MERGE_C R34, R35, R34, RZ ;  /* 0x000000222322723e */ /* 0x000fc400048070ff */
[----:B------:R-:W-:Y:S01]  /*2110*/  F2FP.SATFINITE.E4M3.F32.PACK_AB_MERGE_C R36, R37, R36, RZ ;  /* 0x000000242524723e */ /* 0x000fe200048070ff */
[----:B------:R-:W-:Y:S01]  /*2120*/  STS.U16 [R3+UR8+0x408], R94 ;  /* 0x0004085e03007988 */ /* 0x000fe20008000408 */
[----:B------:R-:W-:Y:S02]  /*2130*/  F2FP.SATFINITE.E4M3.F32.PACK_AB_MERGE_C R38, R39, R38, RZ ;  /* 0x000000262726723e */ /* 0x000fe400048070ff */
[----:B------:R-:W-:Y:S01]  /*2140*/  ISETP.LT.U32.AND P0, PT, R7, 0x20, P0 ;  /* 0x000000200700780c */ /* 0x000fe20000701070 */
[----:B------:R-:W-:Y:S01]  /*2150*/  STS.U16 [R3+UR8+0x4000], R24 ;  /* 0x0040001803007988 */ /* 0x000fe20008000408 */
[----:B------:R-:W-:Y:S02]  /*2160*/  LOP3.LUT R5, R3, 0x10, RZ, 0x3c, !PT ;  /* 0x0000001003057812 */ /* 0x000fe400078e3cff */
[----:B------:R-:W-:Y:S01]  /*2170*/  F2FP.SATFINITE.E4M3.F32.PACK_AB_MERGE_C R104, R105, R104, RZ ;  /* 0x000000686968723e */ /* 0x000fe200048070ff */
[----:B------:R-:W-:Y:S01]  /*2180*/  STS.U16 [R3+UR8+0x4400], R26 ;  /* 0x0044001a03007988 */ /* 0x000fe20008000408 */
[----:B------:R-:W-:-:S02]  /*2190*/  F2FP.SATFINITE.E4M3.F32.PACK_AB_MERGE_C R106, R107, R106, RZ ;  /* 0x0000006a6b6a723e */ /* 0x000fc400048070ff */
[----:B------:R-:W-:Y:S01]  /*21a0*/  F2FP.SATFINITE.E4M3.F32.PACK_AB_MERGE_C R108, R109, R108, RZ ;  /* 0x0000006c6d6c723e */ /* 0x000fe200048070ff */
[----:B------:R-:W-:Y:S01]  /*21b0*/  STS.U16 [R3+UR8+0x4008], R28 ;  /* 0x0040081c03007988 */ /* 0x000fe20008000408 */
[----:B------:R-:W-:Y:S02]  /*21c0*/  F2FP.SATFINITE.E4M3.F32.PACK_AB_MERGE_C R110, R111, R110, RZ ;  /* 0x0000006e6f6e723e */ /* 0x000fe400048070ff */
[----:B------:R-:W-:Y:S01]  /*21d0*/  F2FP.SATFINITE.E4M3.F32.PACK_AB_MERGE_C R40, R41, R40, RZ ;  /* 0x000000282928723e */ /* 0x000fe200048070ff */
[----:B------:R-:W-:Y:S01]  /*21e0*/  STS.U16 [R3+UR8+0x4408], R30 ;  /* 0x0044081e03007988 */ /* 0x000fe20008000408 */
[----:B------:R-:W-:Y:S01]  /*21f0*/  F2FP.SATFINITE.E4M3.F32.PACK_AB_MERGE_C R42, R43, R42, RZ ;  /* 0x0000002a2b2a723e */ /* 0x000fe200048070ff */
[----:B------:R-:W-:Y:S01]  /*2200*/  VOTEU.ANY UP0, P0 ;  /* 0x00000000003f7886 */ /* 0x000fe20000000100 */
[----:B------:R-:W-:Y:S01]  /*2210*/  F2FP.SATFINITE.E4M3.F32.PACK_AB_MERGE_C R44, R45, R44, RZ ;  /* 0x0000002c2d2c723e */ /* 0x000fe200048070ff */
[----:B------:R-:W-:Y:S01]  /*2220*/  STS.U16 [R5+UR8], R96 ;  /* 0x0000006005007988 */ /* 0x000fe20008000408 */
[----:B------:R-:W-:Y:S01]  /*2230*/  F2FP.SATFINITE.E4M3.F32.PACK_AB_MERGE_C R46, R47, R46, RZ ;  /* 0x0000002e2f2e723e */ /* 0x000fe200048070ff */
[----:B------:R-:W-:Y:S01]  /*2240*/  VOTEU.ANY UP1, P0 ;  /* 0x00000000003f7886 */ /* 0x000fe20000020100 */
[----:B------:R-:W-:Y:S01]  /*2250*/  LOP3.LUT R7, R3, 0x20, RZ, 0x3c, !PT ;  /* 0x0000002003077812 */ /* 0x000fe200078e3cff */
[----:B------:R-:W-:Y:S01]  /*2260*/  STS.U16 [R5+UR8+0x400], R98 ;  /* 0x0004006205007988 */ /* 0x000fe20008000408 */
[----:B------:R-:W-:Y:S01]  /*2270*/  F2FP.SATFINITE.E4M3.F32.PACK_AB_MERGE_C R112, R113, R112, RZ ;  /* 0x000000707170723e */ /* 0x000fe200048070ff */
[----:B--2---:R-:W-:Y:S01]  /*2280*/  @UP0 UMOV UR4, UR24 ;  /* 0x0000001800040c82 */ /* 0x004fe20008000000 */
[----:B------:R-:W-:Y:S01]  /*2290*/  F2FP.SATFINITE.E4M3.F32.PACK_AB_MERGE_C R114, R115, R114, RZ ;  /* 0x000000727372723e */ /* 0x000fe200048070ff */
[----:B------:R-:W-:Y:S01]  /*22a0*/  STS.U16 [R5+UR8+0x8], R100 ;  /* 0x0000086405007988 */ /* 0x000fe20008000408 */
[----:B------:R-:W-:Y:S01]  /*22b0*/  F2FP.SATFINITE.E4M3.F32.PACK_AB_MERGE_C R116, R117, R116, RZ ;  /* 0x000000747574723e */ /* 0x000fe200048070ff */
[----:B------:R-:W-:Y:S01]  /*22c0*/  @UP0 UMOV UR5, UR25 ;  /* 0x0000001900050c82 */ /* 0x000fe20008000000 */
        /* <DEDUP_REMOVED lines=8> */
[----:B------:R-:W-:Y:S02]  /*2350*/  LOP3.LUT R9, R3, 0x30, RZ, 0x3c, !PT ;  /* 0x0000003003097812 */ /* 0x000fe400078e3cff */
[----:B------:R-:W-:Y:S01]  /*2360*/  F2FP.SATFINITE.E4M3.F32.PACK_AB_MERGE_C R120, R121, R120, RZ ;  /* 0x000000787978723e */ /* 0x000fe200048070ff */
[----:B------:R-:W-:Y:S01]  /*2370*/  STS.U16 [R5+UR8+0x4008], R36 ;  /* 0x0040082405007988 */ /* 0x000fe20008000408 */
[----:B------:R-:W-:-:S02]  /*2380*/  F2FP.SATFINITE.E4M3.F32.PACK_AB_MERGE_C R122, R123, R122, RZ ;  /* 0x0000007a7b7a723e */ /* 0x000fc400048070ff */
[----:B------:R-:W-:Y:S01]  /*2390*/  F2FP.SATFINITE.E4M3.F32.PACK_AB_MERGE_C R124, R125, R124, RZ ;  /* 0x0000007c7d7c723e */ /* 0x000fe200048070ff */
[----:B------:R1:W-:Y:S01]  /*23a0*/  STS.U16 [R5+UR8+0x4408], R38 ;  /* 0x0044082605007988 */ /* 0x0003e20008000408 */
[----:B------:R-:W-:Y:S02]  /*23b0*/  F2FP.SATFINITE.E4M3.F32.PACK_AB_MERGE_C R126, R127, R126, RZ ;  /* 0x0000007e7f7e723e */ /* 0x000fe400048070ff */
[----:B------:R-:W-:Y:S01]  /*23c0*/  F2FP.SATFINITE.E4M3.F32.PACK_AB_MERGE_C R56, R57, R56, RZ ;  /* 0x000000383938723e */ /* 0x000fe200048070ff */
[----:B------:R-:W-:Y:S01]  /*23d0*/  STS.U16 [R7+UR8], R104 ;  /* 0x0000006807007988 */ /* 0x000fe20008000408 */
[----:B------:R-:W-:Y:S02]  /*23e0*/  F2FP.SATFINITE.E4M3.F32.PACK_AB_MERGE_C R58, R59, R58, RZ ;  /* 0x0000003a3b3a723e */ /* 0x000fe400048070ff */
[----:B------:R-:W-:Y:S01]  /*23f0*/  F2FP.SATFINITE.E4M3.F32.PACK_AB_MERGE_C R60, R61, R60, RZ ;  /* 0x0000003c3d3c723e */ /* 0x000fe200048070ff */
[----:B------:R-:W-:Y:S01]  /*2400*/  STS.U16 [R7+UR8+0x400], R106 ;  /* 0x0004006a07007988 */ /* 0x000fe20008000408 */
[----:B------:R-:W-:-:S02]  /*2410*/  F2FP.SATFINITE.E4M3.F32.PACK_AB_MERGE_C R62, R63, R62, RZ ;  /* 0x0000003e3f3e723e */ /* 0x000fc400048070ff */
[----:B-1----:R-:W-:Y:S01]  /*2420*/  LOP3.LUT R5, R3, 0x40, RZ, 0x3c, !PT ;  /* 0x0000004003057812 */ /* 0x002fe200078e3cff */
[----:B------:R-:W-:Y:S01]  /*2430*/  STS.U16 [R7+UR8+0x8], R108 ;  /* 0x0000086c07007988 */ /* 0x000fe20008000408 */
        /* <DEDUP_REMOVED lines=12> */
[----:B------:R-:W-:Y:S02]  /*2500*/  F2FP.SATFINITE.E4M3.F32.PACK_AB_MERGE_C R136, R137, R136, RZ ;  /* 0x000000888988723e */ /* 0x000fe400048070ff */
[----:B------:R-:W-:Y:S01]  /*2510*/  F2FP.SATFINITE.E4M3.F32.PACK_AB_MERGE_C R138, R139, R138, RZ ;  /* 0x0000008a8b8a723e */ /* 0x000fe200048070ff */
[----:B------:R1:W-:Y:S01]  /*2520*/  STS.U16 [R7+UR8+0x4408], R46 ;  /* 0x0044082e07007988 */ /* 0x0003e20008000408 */
[----:B------:R-:W-:-:S02]  /*2530*/  F2FP.SATFINITE.E4M3.F32.PACK_AB_MERGE_C R140, R141, R140, RZ ;  /* 0x0000008c8d8c723e */ /* 0x000fc400048070ff */
[----:B------:R-:W-:Y:S01]  /*2540*/  F2FP.SATFINITE.E4M3.F32.PACK_AB_MERGE_C R142, R143, R142, RZ ;  /* 0x0000008e8f8e723e */ /* 0x000fe200048070ff */
[----:B------:R-:W-:Y:S01]  /*2550*/  STS.U16 [R9+UR8], R112 ;  /* 0x0000007009007988 */ /* 0x000fe20008000408 */
[----:B------:R-:W-:Y:S02]  /*2560*/  F2FP.SATFINITE.E4M3.F32.PACK_AB_MERGE_C R72, R73, R72, RZ ;  /* 0x000000484948723e */ /* 0x000fe400048070ff */
[----:B------:R-:W-:Y:S01]  /*2570*/  F2FP.SATFINITE.E4M3.F32.PACK_AB_MERGE_C R74, R75, R74, RZ ;  /* 0x0000004a4b4a723e */ /* 0x000fe200048070ff */
[----:B------:R-:W-:Y:S01]  /*2580*/  STS.U16 [R9+UR8+0x400], R114 ;  /* 0x0004007209007988 */ /* 0x000fe20008000408 */
[----:B------:R-:W-:Y:S02]  /*2590*/  F2FP.SATFINITE.E4M3.F32.PACK_AB_MERGE_C R76, R77, R76, RZ ;  /* 0x0000004c4d4c723e */ /* 0x000fe400048070ff */
[----:B-1----:R-:W-:Y:S01]  /*25a0*/  LOP3.LUT R7, R3, 0x50, RZ, 0x3c, !PT ;  /* 0x0000005003077812 */ /* 0x002fe200078e3cff */
        /* <DEDUP_REMOVED lines=13> */
[----:B------:R-:W-:-:S03]  /*2680*/  F2FP.SATFINITE.E4M3.F32.PACK_AB_MERGE_C R86, R87, R86, RZ ;  /* 0x000000565756723e */ /* 0x000fc600048070ff */
[----:B------:R1:W-:Y:S04]  /*2690*/  STS.U16 [R9+UR8+0x4408], R54 ;  /* 0x0044083609007988 */ /* 0x0003e80008000408 */
[----:B------:R-:W-:Y:S04]  /*26a0*/  STS.U16 [R5+UR8], R120 ;  /* 0x0000007805007988 */ /* 0x000fe80008000408 */
[----:B------:R-:W-:Y:S01]  /*26b0*/  STS.U16 [R5+UR8+0x400], R122 ;  /* 0x0004007a05007988 */ /* 0x000fe20008000408 */
[C---:B-1----:R-:W-:Y:S02]  /*26c0*/  LOP3.LUT R9, R3.reuse, 0x60, RZ, 0x3c, !PT ;  /* 0x0000006003097812 */ /* 0x042fe400078e3cff */
[----:B------:R-:W-:Y:S01]  /*26d0*/  LOP3.LUT R3, R3, 0x70, RZ, 0x3c, !PT ;  /* 0x0000007003037812 */ /* 0x000fe200078e3cff */
[----:B------:R-:W-:Y:S04]  /*26e0*/  STS.U16 [R5+UR8+0x8], R124 ;  /* 0x0000087c05007988 */ /* 0x000fe80008000408 */
[----:B------:R-:W-:Y:S04]  /*26f0*/  STS.U16 [R5+UR8+0x408], R126 ;  /* 0x0004087e05007988 */ /* 0x000fe80008000408 */
[----:B------:R-:W-:Y:S04]  /*2700*/  STS.U16 [R5+UR8+0x4000], R56 ;  /* 0x0040003805007988 */ /* 0x000fe80008000408 */
[----:B------:R-:W-:Y:S04]  /*2710*/  STS.U16 [R5+UR8+0x4400], R58 ;  /* 0x0044003a05007988 */ /* 0x000fe80008000408 */
[----:B------:R-:W-:Y:S04]  /*2720*/  STS.U16 [R5+UR8+0x4008], R60 ;  /* 0x0040083c05007988 */ /* 0x000fe80008000408 */
[----:B------:R-:W-:Y:S04]  /*2730*/  STS.U16 [R5+UR8+0x4408], R62 ;  /* 0x0044083e05007988 */ /* 0x000fe80008000408 */
[----:B------:R-:W-:Y:S04]  /*2740*/  STS.U16 [R7+UR8], R128 ;  /* 0x0000008007007988 */ /* 0x000fe80008000408 */
[----:B------:R-:W-:Y:S04]  /*2750*/  STS.U16 [R7+UR8+0x400], R130 ;  /* 0x0004008207007988 */ /* 0x000fe80008000408 */
        /* <DEDUP_REMOVED lines=21> */
[----:B------:R-:W-:Y:S01]  /*28b0*/  STS.U16 [R3+UR8+0x4408], R86 ;  /* 0x0044085603007988 */ /* 0x000fe20008000408 */
[----:B------:R1:W-:Y:S06]  /*28c0*/  MEMBAR.ALL.CTA ;  /* 0x0000000000007992 */ /* 0x0003ec0000008000 */
[----:B-1----:R-:W1:Y:S02]  /*28d0*/  FENCE.VIEW.ASYNC.S ;  /* 0x00000000000073c6 */ /* 0x002e640000000000 */
[----:B-1----:R-:W-:Y:S06]  /*28e0*/  BAR.SYNC.DEFER_BLOCKING 0x0 ;  /* 0x0000000000007b1d */ /* 0x002fec0000010000 */
[----:B------:R1:W-:Y:S01]  /*28f0*/  @UP1 UTMASTG.2D [UR8], [UR4] ;  /* 0x00000008040013b5 */ /* 0x0003e20008008000 */
[----:B------:R0:W-:Y:S01]  /*2900*/  UTMACMDFLUSH ;  /* 0x00000000000079b7 */ /* 0x0001e20000000000 */
[----:B------:R-:W-:-:S04]  /*2910*/  DEPBAR.LE SB0, 0x0 ;  /* 0x000080000000791a */ /* 0x000fc80000000000 */
[----:B------:R-:W-:Y:S06]  /*2920*/  BAR.SYNC.DEFER_BLOCKING 0x0 ;  /* 0x0000000000007b1d */ /* 0x000fec0000010000 */
[----:B-1----:R-:W-:Y:S05]  /*2930*/  EXIT ;  /* 0x000000000000794d */ /* 0x002fea0003800000 */
.L_x_49:
[----:B------:R-:W1:Y:S02]  /*2940*/  SYNCS.PHASECHK.TRANS64.TRYWAIT P0, [UR8+0xc000], R2 ;  /* 0x00c00002ff0075a7 */ /* 0x000e640008000148 */
[----:B-1----:R-:W-:Y:S05]  /*2950*/  @!P0 BRA `(.L_x_49) ;  /* 0xfffffffc00f88947 */ /* 0x002fea000383ffff */
[----:B------:R-:W-:Y:S05]  /*2960*/  BRA `(.L_x_51) ;  /* 0xfffffff400047947 */ /* 0x000fea000383ffff */
.L_x_52:
[----:B------:R-:W-:-:S00]  /*2970*/  BRA `(.L_x_52) ;  /* 0xfffffffc00fc7947 */ /* 0x000fc0000383ffff */
[----:B------:R-:W-:-:S00]  /*2980*/  NOP ;  /* 0x0000000000007918 */ /* 0x000fc00000000000 */
[----:B------:R-:W-:-:S00]  /*2990*/  NOP ;  /* 0x0000000000007918 */ /* 0x000fc00000000000 */
[----:B------:R-:W-:-:S00]  /*29a0*/  NOP ;  /* 0x0000000000007918 */ /* 0x000fc00000000000 */
[----:B------:R-:W-:-:S00]  /*29b0*/  NOP ;  /* 0x0000000000007918 */ /* 0x000fc00000000000 */
[----:B------:R-:W-:-:S00]  /*29c0*/  NOP ;  /* 0x0000000000007918 */ /* 0x000fc00000000000 */
[----:B------:R-:W-:-:S00]  /*29d0*/  NOP ;  /* 0x0000000000007918 */ /* 0x000fc00000000000 */
[----:B------:R-:W-:-:S00]  /*29e0*/  NOP ;  /* 0x0000000000007918 */ /* 0x000fc00000000000 */
[----:B------:R-:W-:-:S00]  /*29f0*/  NOP ;  /* 0x0000000000007918 */ /* 0x000fc00000000000 */
.L_x_53:


//--------------------- .nv.shared.gluon_wgmma    --------------------------
	.section	.nv.shared.gluon_wgmma,"aw",@nobits
	.sectionflags	@""
	.align	16
	.zero		1024


//--------------------- .nv.shared.reserved.0     --------------------------
	.section	.nv.shared.reserved.0,"aw",@nobits
	.weak		__nv_reservedSMEM_offset_0_alias
	.size		__nv_reservedSMEM_offset_0_alias, 0, 0
	.other		__nv_reservedSMEM_offset_0_alias,@"STO_CUDA_RESERVED_SHARED STV_DEFAULT"
__nv_reservedSMEM_offset_0_alias:
	.zero		0


//--------------------- .nv.constant0.gluon_wgmma --------------------------
	.section	.nv.constant0.gluon_wgmma,"a",@progbits
	.sectionflags	@""
	.align	4
.nv.constant0.gluon_wgmma:
	.zero		608


//--------------------- SYMBOLS --------------------------

	.type		.nv.reservedSmem.offset0,@object
	.size		.nv.reservedSmem.offset0,0x4
